//
// Generated by NVIDIA NVVM Compiler
//
// Compiler Build ID: CL-36424714
// Cuda compilation tools, release 13.0, V13.0.88
// Based on NVVM 20.0.0
//

.version 9.0
.target sm_100
.address_size 64

	// .globl	_Z44extrapolate_second_order_and_limit_by_vertexdPdS_PlS0_S0_S_S_S_S_S_

.visible .entry _Z44extrapolate_second_order_and_limit_by_vertexdPdS_PlS0_S0_S_S_S_S_S_(
	.param .f64 _Z44extrapolate_second_order_and_limit_by_vertexdPdS_PlS0_S0_S_S_S_S_S__param_0,
	.param .u64 .ptr .align 1 _Z44extrapolate_second_order_and_limit_by_vertexdPdS_PlS0_S0_S_S_S_S_S__param_1,
	.param .u64 .ptr .align 1 _Z44extrapolate_second_order_and_limit_by_vertexdPdS_PlS0_S0_S_S_S_S_S__param_2,
	.param .u64 .ptr .align 1 _Z44extrapolate_second_order_and_limit_by_vertexdPdS_PlS0_S0_S_S_S_S_S__param_3,
	.param .u64 .ptr .align 1 _Z44extrapolate_second_order_and_limit_by_vertexdPdS_PlS0_S0_S_S_S_S_S__param_4,
	.param .u64 .ptr .align 1 _Z44extrapolate_second_order_and_limit_by_vertexdPdS_PlS0_S0_S_S_S_S_S__param_5,
	.param .u64 .ptr .align 1 _Z44extrapolate_second_order_and_limit_by_vertexdPdS_PlS0_S0_S_S_S_S_S__param_6,
	.param .u64 .ptr .align 1 _Z44extrapolate_second_order_and_limit_by_vertexdPdS_PlS0_S0_S_S_S_S_S__param_7,
	.param .u64 .ptr .align 1 _Z44extrapolate_second_order_and_limit_by_vertexdPdS_PlS0_S0_S_S_S_S_S__param_8,
	.param .u64 .ptr .align 1 _Z44extrapolate_second_order_and_limit_by_vertexdPdS_PlS0_S0_S_S_S_S_S__param_9,
	.param .u64 .ptr .align 1 _Z44extrapolate_second_order_and_limit_by_vertexdPdS_PlS0_S0_S_S_S_S_S__param_10
)
{
	.reg .pred 	%p<19>;
	.reg .b32 	%r<24>;
	.reg .b64 	%rd<78>;
	.reg .b64 	%fd<150>;

	ld.param.u64 	%rd22, [_Z44extrapolate_second_order_and_limit_by_vertexdPdS_PlS0_S0_S_S_S_S_S__param_1];
	ld.param.u64 	%rd23, [_Z44extrapolate_second_order_and_limit_by_vertexdPdS_PlS0_S0_S_S_S_S_S__param_3];
	ld.param.u64 	%rd24, [_Z44extrapolate_second_order_and_limit_by_vertexdPdS_PlS0_S0_S_S_S_S_S__param_4];
	ld.param.u64 	%rd19, [_Z44extrapolate_second_order_and_limit_by_vertexdPdS_PlS0_S0_S_S_S_S_S__param_5];
	ld.param.u64 	%rd25, [_Z44extrapolate_second_order_and_limit_by_vertexdPdS_PlS0_S0_S_S_S_S_S__param_6];
	ld.param.u64 	%rd20, [_Z44extrapolate_second_order_and_limit_by_vertexdPdS_PlS0_S0_S_S_S_S_S__param_7];
	ld.param.u64 	%rd21, [_Z44extrapolate_second_order_and_limit_by_vertexdPdS_PlS0_S0_S_S_S_S_S__param_8];
	ld.param.u64 	%rd26, [_Z44extrapolate_second_order_and_limit_by_vertexdPdS_PlS0_S0_S_S_S_S_S__param_9];
	ld.param.u64 	%rd27, [_Z44extrapolate_second_order_and_limit_by_vertexdPdS_PlS0_S0_S_S_S_S_S__param_10];
	cvta.to.global.u64 	%rd1, %rd24;
	cvta.to.global.u64 	%rd28, %rd27;
	cvta.to.global.u64 	%rd29, %rd26;
	cvta.to.global.u64 	%rd2, %rd22;
	cvta.to.global.u64 	%rd3, %rd25;
	cvta.to.global.u64 	%rd30, %rd23;
	mov.u32 	%r9, %tid.x;
	mov.u32 	%r10, %ctaid.x;
	mov.u32 	%r11, %ntid.x;
	mad.lo.s32 	%r1, %r10, %r11, %r9;
	mul.wide.s32 	%rd31, %r1, 8;
	add.s64 	%rd32, %rd30, %rd31;
	ld.global.u64 	%rd4, [%rd32];
	setp.gt.s64 	%p1, %rd4, 1;
	add.s64 	%rd5, %rd3, %rd31;
	add.s64 	%rd6, %rd29, %rd31;
	add.s64 	%rd7, %rd28, %rd31;
	@%p1 bra 	$L__BB0_3;
	mul.lo.s32 	%r16, %r1, 3;
	mul.wide.s32 	%rd43, %r16, 8;
	add.s64 	%rd44, %rd1, %rd43;
	ld.global.u64 	%rd8, [%rd44];
	cvt.u32.u64 	%r2, %rd8;
	ld.global.u64 	%rd45, [%rd44+8];
	cvt.u32.u64 	%r3, %rd45;
	ld.global.u64 	%rd46, [%rd44+16];
	cvt.u32.u64 	%r4, %rd46;
	setp.eq.s32 	%p7, %r2, %r3;
	setp.eq.s32 	%p8, %r3, %r4;
	or.pred  	%p9, %p7, %p8;
	@%p9 bra 	$L__BB0_8;
	shl.b64 	%rd47, %rd8, 32;
	shr.s64 	%rd48, %rd47, 29;
	add.s64 	%rd49, %rd3, %rd48;
	ld.global.f64 	%fd30, [%rd49];
	shl.b64 	%rd50, %rd45, 32;
	shr.s64 	%rd51, %rd50, 29;
	add.s64 	%rd52, %rd3, %rd51;
	ld.global.f64 	%fd31, [%rd52];
	shl.b64 	%rd53, %rd46, 32;
	shr.s64 	%rd54, %rd53, 29;
	add.s64 	%rd55, %rd3, %rd54;
	ld.global.f64 	%fd32, [%rd55];
	shl.b32 	%r17, %r2, 1;
	mul.wide.s32 	%rd56, %r17, 8;
	add.s64 	%rd57, %rd2, %rd56;
	ld.global.f64 	%fd33, [%rd57];
	ld.global.f64 	%fd34, [%rd57+8];
	shl.b32 	%r18, %r3, 1;
	mul.wide.s32 	%rd58, %r18, 8;
	add.s64 	%rd59, %rd2, %rd58;
	ld.global.f64 	%fd35, [%rd59];
	ld.global.f64 	%fd36, [%rd59+8];
	shl.b32 	%r19, %r4, 1;
	mul.wide.s32 	%rd60, %r19, 8;
	add.s64 	%rd61, %rd2, %rd60;
	ld.global.f64 	%fd37, [%rd61];
	ld.global.f64 	%fd38, [%rd61+8];
	sub.f64 	%fd39, %fd38, %fd34;
	sub.f64 	%fd40, %fd35, %fd33;
	mul.f64 	%fd41, %fd40, %fd39;
	sub.f64 	%fd42, %fd36, %fd34;
	sub.f64 	%fd43, %fd37, %fd33;
	mul.f64 	%fd44, %fd42, %fd43;
	sub.f64 	%fd45, %fd41, %fd44;
	sub.f64 	%fd46, %fd31, %fd30;
	mul.f64 	%fd47, %fd46, %fd39;
	sub.f64 	%fd48, %fd32, %fd30;
	mul.f64 	%fd49, %fd48, %fd42;
	sub.f64 	%fd50, %fd47, %fd49;
	div.rn.f64 	%fd51, %fd50, %fd45;
	st.global.f64 	[%rd6], %fd51;
	mul.f64 	%fd52, %fd48, %fd40;
	mul.f64 	%fd53, %fd46, %fd43;
	sub.f64 	%fd54, %fd52, %fd53;
	div.rn.f64 	%fd55, %fd54, %fd45;
	st.global.f64 	[%rd7], %fd55;
	bra.uni 	$L__BB0_8;
$L__BB0_3:
	setp.ne.s64 	%p2, %rd4, 2;
	@%p2 bra 	$L__BB0_8;
	mul.lo.s32 	%r5, %r1, 3;
	mov.b32 	%r23, 0;
$L__BB0_5:
	add.s32 	%r13, %r23, %r5;
	mul.wide.s32 	%rd33, %r13, 8;
	add.s64 	%rd34, %rd1, %rd33;
	ld.global.u64 	%rd35, [%rd34];
	cvt.u32.u64 	%r7, %rd35;
	add.s32 	%r8, %r23, 1;
	setp.lt.u32 	%p3, %r23, 2;
	setp.eq.s32 	%p4, %r1, %r7;
	and.pred  	%p5, %p3, %p4;
	mov.u32 	%r23, %r8;
	@%p5 bra 	$L__BB0_5;
	setp.eq.s32 	%p6, %r1, %r7;
	@%p6 bra 	$L__BB0_8;
	shl.b64 	%rd36, %rd35, 32;
	shr.s64 	%rd37, %rd36, 29;
	add.s64 	%rd38, %rd3, %rd37;
	ld.global.f64 	%fd15, [%rd38];
	ld.global.f64 	%fd16, [%rd5];
	shl.b32 	%r14, %r7, 1;
	mul.wide.s32 	%rd39, %r14, 8;
	add.s64 	%rd40, %rd2, %rd39;
	ld.global.f64 	%fd17, [%rd40];
	ld.global.f64 	%fd18, [%rd40+8];
	shl.b32 	%r15, %r1, 1;
	mul.wide.s32 	%rd41, %r15, 8;
	add.s64 	%rd42, %rd2, %rd41;
	ld.global.f64 	%fd19, [%rd42];
	ld.global.f64 	%fd20, [%rd42+8];
	sub.f64 	%fd21, %fd19, %fd17;
	sub.f64 	%fd22, %fd20, %fd18;
	mul.f64 	%fd23, %fd22, %fd22;
	fma.rn.f64 	%fd24, %fd21, %fd21, %fd23;
	sub.f64 	%fd25, %fd16, %fd15;
	mul.f64 	%fd26, %fd25, %fd21;
	div.rn.f64 	%fd27, %fd26, %fd24;
	st.global.f64 	[%rd6], %fd27;
	mul.f64 	%fd28, %fd25, %fd22;
	div.rn.f64 	%fd29, %fd28, %fd24;
	st.global.f64 	[%rd7], %fd29;
$L__BB0_8:
	ld.param.u64 	%rd77, [_Z44extrapolate_second_order_and_limit_by_vertexdPdS_PlS0_S0_S_S_S_S_S__param_2];
	mul.lo.s32 	%r20, %r1, 6;
	mul.lo.s32 	%r21, %r1, 3;
	shl.b32 	%r22, %r1, 1;
	mul.wide.s32 	%rd62, %r22, 8;
	add.s64 	%rd63, %rd2, %rd62;
	ld.global.f64 	%fd56, [%rd63];
	ld.global.f64 	%fd57, [%rd63+8];
	cvta.to.global.u64 	%rd64, %rd77;
	mul.wide.s32 	%rd65, %r20, 8;
	add.s64 	%rd66, %rd64, %rd65;
	ld.global.f64 	%fd58, [%rd66];
	ld.global.f64 	%fd59, [%rd66+8];
	ld.global.f64 	%fd60, [%rd66+16];
	ld.global.f64 	%fd61, [%rd66+24];
	ld.global.f64 	%fd62, [%rd66+32];
	ld.global.f64 	%fd63, [%rd66+40];
	ld.global.f64 	%fd64, [%rd5];
	ld.global.f64 	%fd65, [%rd6];
	sub.f64 	%fd66, %fd58, %fd56;
	fma.rn.f64 	%fd67, %fd66, %fd65, %fd64;
	ld.global.f64 	%fd68, [%rd7];
	sub.f64 	%fd69, %fd59, %fd57;
	fma.rn.f64 	%fd70, %fd69, %fd68, %fd67;
	cvta.to.global.u64 	%rd67, %rd20;
	mul.wide.s32 	%rd68, %r21, 8;
	add.s64 	%rd12, %rd67, %rd68;
	st.global.f64 	[%rd12], %fd70;
	ld.global.f64 	%fd71, [%rd5];
	ld.global.f64 	%fd72, [%rd6];
	sub.f64 	%fd73, %fd60, %fd56;
	fma.rn.f64 	%fd74, %fd73, %fd72, %fd71;
	ld.global.f64 	%fd75, [%rd7];
	sub.f64 	%fd76, %fd61, %fd57;
	fma.rn.f64 	%fd77, %fd76, %fd75, %fd74;
	st.global.f64 	[%rd12+8], %fd77;
	ld.global.f64 	%fd78, [%rd5];
	ld.global.f64 	%fd79, [%rd6];
	sub.f64 	%fd80, %fd62, %fd56;
	fma.rn.f64 	%fd81, %fd80, %fd79, %fd78;
	ld.global.f64 	%fd82, [%rd7];
	sub.f64 	%fd83, %fd63, %fd57;
	fma.rn.f64 	%fd84, %fd83, %fd82, %fd81;
	st.global.f64 	[%rd12+16], %fd84;
	add.f64 	%fd85, %fd77, %fd84;
	mul.f64 	%fd86, %fd85, 0d3FE0000000000000;
	cvta.to.global.u64 	%rd69, %rd21;
	add.s64 	%rd13, %rd69, %rd68;
	st.global.f64 	[%rd13], %fd86;
	ld.global.f64 	%fd87, [%rd12+16];
	ld.global.f64 	%fd88, [%rd12];
	add.f64 	%fd89, %fd87, %fd88;
	mul.f64 	%fd90, %fd89, 0d3FE0000000000000;
	st.global.f64 	[%rd13+8], %fd90;
	ld.global.f64 	%fd91, [%rd12];
	ld.global.f64 	%fd92, [%rd12+8];
	add.f64 	%fd93, %fd91, %fd92;
	mul.f64 	%fd94, %fd93, 0d3FE0000000000000;
	st.global.f64 	[%rd13+16], %fd94;
	ld.global.f64 	%fd1, [%rd5];
	cvta.to.global.u64 	%rd70, %rd19;
	add.s64 	%rd14, %rd70, %rd68;
	ld.global.u64 	%rd15, [%rd14];
	setp.lt.s64 	%p10, %rd15, 0;
	mov.f64 	%fd146, %fd1;
	mov.f64 	%fd147, %fd1;
	@%p10 bra 	$L__BB0_10;
	shl.b64 	%rd71, %rd15, 3;
	add.s64 	%rd72, %rd3, %rd71;
	ld.global.f64 	%fd95, [%rd72];
	min.f64 	%fd146, %fd1, %fd95;
	max.f64 	%fd147, %fd1, %fd95;
$L__BB0_10:
	ld.global.u64 	%rd16, [%rd14+8];
	setp.lt.s64 	%p11, %rd16, 0;
	@%p11 bra 	$L__BB0_12;
	shl.b64 	%rd73, %rd16, 3;
	add.s64 	%rd74, %rd3, %rd73;
	ld.global.f64 	%fd96, [%rd74];
	min.f64 	%fd146, %fd146, %fd96;
	max.f64 	%fd147, %fd147, %fd96;
$L__BB0_12:
	ld.global.u64 	%rd17, [%rd14+16];
	setp.lt.s64 	%p12, %rd17, 0;
	@%p12 bra 	$L__BB0_14;
	shl.b64 	%rd75, %rd17, 3;
	add.s64 	%rd76, %rd3, %rd75;
	ld.global.f64 	%fd97, [%rd76];
	min.f64 	%fd146, %fd146, %fd97;
	max.f64 	%fd147, %fd147, %fd97;
$L__BB0_14:
	ld.param.f64 	%fd143, [_Z44extrapolate_second_order_and_limit_by_vertexdPdS_PlS0_S0_S_S_S_S_S__param_0];
	sub.f64 	%fd98, %fd147, %fd1;
	sub.f64 	%fd99, %fd146, %fd1;
	ld.global.f64 	%fd100, [%rd12];
	sub.f64 	%fd101, %fd100, %fd1;
	setp.gt.f64 	%p13, %fd101, 0d0000000000000000;
	div.rn.f64 	%fd102, %fd98, %fd101;
	selp.f64 	%fd103, %fd102, 0d3FF0000000000000, %p13;
	setp.lt.f64 	%p14, %fd101, 0d0000000000000000;
	div.rn.f64 	%fd104, %fd99, %fd101;
	selp.f64 	%fd105, %fd104, %fd103, %p14;
	mul.f64 	%fd106, %fd143, %fd105;
	min.f64 	%fd107, %fd106, 0d3FF0000000000000;
	ld.global.f64 	%fd108, [%rd12+8];
	sub.f64 	%fd109, %fd108, %fd1;
	setp.gt.f64 	%p15, %fd109, 0d0000000000000000;
	div.rn.f64 	%fd110, %fd98, %fd109;
	selp.f64 	%fd111, %fd110, 0d3FF0000000000000, %p15;
	setp.lt.f64 	%p16, %fd109, 0d0000000000000000;
	div.rn.f64 	%fd112, %fd99, %fd109;
	selp.f64 	%fd113, %fd112, %fd111, %p16;
	mul.f64 	%fd114, %fd143, %fd113;
	min.f64 	%fd115, %fd114, 0d3FF0000000000000;
	min.f64 	%fd116, %fd115, %fd107;
	ld.global.f64 	%fd117, [%rd12+16];
	sub.f64 	%fd118, %fd117, %fd1;
	setp.gt.f64 	%p17, %fd118, 0d0000000000000000;
	div.rn.f64 	%fd119, %fd98, %fd118;
	selp.f64 	%fd120, %fd119, 0d3FF0000000000000, %p17;
	setp.lt.f64 	%p18, %fd118, 0d0000000000000000;
	div.rn.f64 	%fd121, %fd99, %fd118;
	selp.f64 	%fd122, %fd121, %fd120, %p18;
	mul.f64 	%fd123, %fd143, %fd122;
	min.f64 	%fd124, %fd123, 0d3FF0000000000000;
	min.f64 	%fd125, %fd124, %fd116;
	ld.global.f64 	%fd126, [%rd6];
	mul.f64 	%fd127, %fd125, %fd126;
	st.global.f64 	[%rd6], %fd127;
	ld.global.f64 	%fd128, [%rd7];
	mul.f64 	%fd129, %fd125, %fd128;
	st.global.f64 	[%rd7], %fd129;
	fma.rn.f64 	%fd130, %fd125, %fd101, %fd1;
	st.global.f64 	[%rd12], %fd130;
	fma.rn.f64 	%fd131, %fd125, %fd109, %fd1;
	st.global.f64 	[%rd12+8], %fd131;
	fma.rn.f64 	%fd132, %fd125, %fd118, %fd1;
	st.global.f64 	[%rd12+16], %fd132;
	add.f64 	%fd133, %fd131, %fd132;
	mul.f64 	%fd134, %fd133, 0d3FE0000000000000;
	st.global.f64 	[%rd13], %fd134;
	ld.global.f64 	%fd135, [%rd12+16];
	ld.global.f64 	%fd136, [%rd12];
	add.f64 	%fd137, %fd135, %fd136;
	mul.f64 	%fd138, %fd137, 0d3FE0000000000000;
	st.global.f64 	[%rd13+8], %fd138;
	ld.global.f64 	%fd139, [%rd12];
	ld.global.f64 	%fd140, [%rd12+8];
	add.f64 	%fd141, %fd139, %fd140;
	mul.f64 	%fd142, %fd141, 0d3FE0000000000000;
	st.global.f64 	[%rd13+16], %fd142;
	ret;

}


// ===== COMPILED SASS (sm_100) =====

	.target	sm_100

	.elftype	@"ET_EXEC"


//--------------------- .note.nv.tkinfo           --------------------------
	.section	.note.nv.tkinfo,"",@"SHT_NOTE"
	.sectionflags	@"SHF_NOTE_NV_TKINFO"
	.tkinfo
        /*0018*/ 	.word	0x00000002
        /*0030*/ 	.string	""
        /*0030*/ 	.string	"ptxas"
        /*0030*/ 	.string	"Cuda compilation tools, release 13.0, V13.0.88"
        /*0030*/ 	.string	"Build cuda_13.0.r13.0/compiler.36424714_0"
        /*0030*/ 	.string	"-arch sm_100 -m 64 "



//--------------------- .note.nv.cuinfo           --------------------------
	.section	.note.nv.cuinfo,"",@"SHT_NOTE"
	.sectionflags	@"SHF_NOTE_NV_CUINFO"
        /*0018*/ 	.short	0x0002
        /*001a*/ 	.short	0x0064
        /*001c*/ 	.short	0x0082
	.zero		2


//--------------------- .nv.info                  --------------------------
	.section	.nv.info,"",@"SHT_CUDA_INFO"
	.align	4


	//----- nvinfo : EIATTR_REGCOUNT
	.align		4
        /*0000*/ 	.byte	0x04, 0x2f
        /*0002*/ 	.short	(.L_1 - .L_0)
	.align		4
.L_0:
        /*0004*/ 	.word	index@(_Z44extrapolate_second_order_and_limit_by_vertexdPdS_PlS0_S0_S_S_S_S_S_)
        /*0008*/ 	.word	0x0000002e


	//----- nvinfo : EIATTR_FRAME_SIZE
	.align		4
.L_1:
        /*000c*/ 	.byte	0x04, 0x11
        /*000e*/ 	.short	(.L_3 - .L_2)
	.align		4
.L_2:
        /*0010*/ 	.word	index@($__internal_0_$__cuda_sm20_div_rn_f64_full)
        /*0014*/ 	.word	0x00000000


	//----- nvinfo : EIATTR_FRAME_SIZE
	.align		4
.L_3:
        /*0018*/ 	.byte	0x04, 0x11
        /*001a*/ 	.short	(.L_5 - .L_4)
	.align		4
.L_4:
        /*001c*/ 	.word	index@(_Z44extrapolate_second_order_and_limit_by_vertexdPdS_PlS0_S0_S_S_S_S_S_)
        /*0020*/ 	.word	0x00000000


	//----- nvinfo : EIATTR_MIN_STACK_SIZE
	.align		4
.L_5:
        /*0024*/ 	.byte	0x04, 0x12
        /*0026*/ 	.short	(.L_7 - .L_6)
	.align		4
.L_6:
        /*0028*/ 	.word	index@(_Z44extrapolate_second_order_and_limit_by_vertexdPdS_PlS0_S0_S_S_S_S_S_)
        /*002c*/ 	.word	0x00000000
.L_7:


//--------------------- .nv.compat                --------------------------
	.section	.nv.compat,"",@"SHT_CUDA_COMPAT_INFO"
	.align	4
        /*0000*/ 	.byte	0x02, 0x09, 0x00, 0x00, 0x02, 0x02, 0x01, 0x00, 0x02, 0x05, 0x05, 0x00, 0x03, 0x07, 0x01, 0x01
        /*0010*/ 	.byte	0x02, 0x03, 0x00, 0x00, 0x02, 0x06, 0x01, 0x00, 0x04, 0x0b, 0x08, 0x00, 0x01, 0x00, 0x00, 0x00
        /*0020*/ 	.byte	0x00, 0x00, 0x00, 0x00


//--------------------- .nv.info._Z44extrapolate_second_order_and_limit_by_vertexdPdS_PlS0_S0_S_S_S_S_S_ --------------------------
	.section	.nv.info._Z44extrapolate_second_order_and_limit_by_vertexdPdS_PlS0_S0_S_S_S_S_S_,"",@"SHT_CUDA_INFO"
	.sectionflags	@""
	.align	4


	//----- nvinfo : EIATTR_CUDA_API_VERSION
	.align		4
        /*0000*/ 	.byte	0x04, 0x37
        /*0002*/ 	.short	(.L_9 - .L_8)
.L_8:
        /*0004*/ 	.word	0x00000082


	//----- nvinfo : EIATTR_KPARAM_INFO
	.align		4
.L_9:
        /*0008*/ 	.byte	0x04, 0x17
        /*000a*/ 	.short	(.L_11 - .L_10)
.L_10:
        /*000c*/ 	.word	0x00000000
        /*0010*/ 	.short	0x000a
        /*0012*/ 	.short	0x0050
        /*0014*/ 	.byte	0x00, 0xf5, 0x21, 0x00


	//----- nvinfo : EIATTR_KPARAM_INFO
	.align		4
.L_11:
        /*0018*/ 	.byte	0x04, 0x17
        /*001a*/ 	.short	(.L_13 - .L_12)
.L_12:
        /*001c*/ 	.word	0x00000000
        /*0020*/ 	.short	0x0009
        /*0022*/ 	.short	0x0048
        /*0024*/ 	.byte	0x00, 0xf5, 0x21, 0x00


	//----- nvinfo : EIATTR_KPARAM_INFO
	.align		4
.L_13:
        /*0028*/ 	.byte	0x04, 0x17
        /*002a*/ 	.short	(.L_15 - .L_14)
.L_14:
        /*002c*/ 	.word	0x00000000
        /*0030*/ 	.short	0x0008
        /*0032*/ 	.short	0x0040
        /*0034*/ 	.byte	0x00, 0xf5, 0x21, 0x00


	//----- nvinfo : EIATTR_KPARAM_INFO
	.align		4
.L_15:
        /*0038*/ 	.byte	0x04, 0x17
        /*003a*/ 	.short	(.L_17 - .L_16)
.L_16:
        /*003c*/ 	.word	0x00000000
        /*0040*/ 	.short	0x0007
        /*0042*/ 	.short	0x0038
        /*0044*/ 	.byte	0x00, 0xf5, 0x21, 0x00


	//----- nvinfo : EIATTR_KPARAM_INFO
	.align		4
.L_17:
        /*0048*/ 	.byte	0x04, 0x17
        /*004a*/ 	.short	(.L_19 - .L_18)
.L_18:
        /*004c*/ 	.word	0x00000000
        /*0050*/ 	.short	0x0006
        /*0052*/ 	.short	0x0030
        /*0054*/ 	.byte	0x00, 0xf5, 0x21, 0x00


	//----- nvinfo : EIATTR_KPARAM_INFO
	.align		4
.L_19:
        /*0058*/ 	.byte	0x04, 0x17
        /*005a*/ 	.short	(.L_21 - .L_20)
.L_20:
        /*005c*/ 	.word	0x00000000
        /*0060*/ 	.short	0x0005
        /*0062*/ 	.short	0x0028
        /*0064*/ 	.byte	0x00, 0xf5, 0x21, 0x00


	//----- nvinfo : EIATTR_KPARAM_INFO
	.align		4
.L_21:
        /*0068*/ 	.byte	0x04, 0x17
        /*006a*/ 	.short	(.L_23 - .L_22)
.L_22:
        /*006c*/ 	.word	0x00000000
        /*0070*/ 	.short	0x0004
        /*0072*/ 	.short	0x0020
        /*0074*/ 	.byte	0x00, 0xf5, 0x21, 0x00


	//----- nvinfo : EIATTR_KPARAM_INFO
	.align		4
.L_23:
        /*0078*/ 	.byte	0x04, 0x17
        /*007a*/ 	.short	(.L_25 - .L_24)
.L_24:
        /*007c*/ 	.word	0x00000000
        /*0080*/ 	.short	0x0003
        /*0082*/ 	.short	0x0018
        /*0084*/ 	.byte	0x00, 0xf5, 0x21, 0x00


	//----- nvinfo : EIATTR_KPARAM_INFO
	.align		4
.L_25:
        /*0088*/ 	.byte	0x04, 0x17
        /*008a*/ 	.short	(.L_27 - .L_26)
.L_26:
        /*008c*/ 	.word	0x00000000
        /*0090*/ 	.short	0x0002
        /*0092*/ 	.short	0x0010
        /*0094*/ 	.byte	0x00, 0xf5, 0x21, 0x00


	//----- nvinfo : EIATTR_KPARAM_INFO
	.align		4
.L_27:
        /*0098*/ 	.byte	0x04, 0x17
        /*009a*/ 	.short	(.L_29 - .L_28)
.L_28:
        /*009c*/ 	.word	0x00000000
        /*00a0*/ 	.short	0x0001
        /*00a2*/ 	.short	0x0008
        /*00a4*/ 	.byte	0x00, 0xf5, 0x21, 0x00


	//----- nvinfo : EIATTR_KPARAM_INFO
	.align		4
.L_29:
        /*00a8*/ 	.byte	0x04, 0x17
        /*00aa*/ 	.short	(.L_31 - .L_30)
.L_30:
        /*00ac*/ 	.word	0x00000000
        /*00b0*/ 	.short	0x0000
        /*00b2*/ 	.short	0x0000
        /*00b4*/ 	.byte	0x00, 0xf0, 0x21, 0x00


	//----- nvinfo : EIATTR_SPARSE_MMA_MASK
	.align		4
.L_31:
        /*00b8*/ 	.byte	0x03, 0x50
        /*00ba*/ 	.short	0x0000


	//----- nvinfo : EIATTR_MAXREG_COUNT
	.align		4
        /*00bc*/ 	.byte	0x03, 0x1b
        /*00be*/ 	.short	0x00ff


	//----- nvinfo : EIATTR_MERCURY_ISA_VERSION
	.align		4
        /*00c0*/ 	.byte	0x03, 0x5f
        /*00c2*/ 	.short	0x0101


	//----- nvinfo : EIATTR_VRC_CTA_INIT_COUNT
	.align		4
        /*00c4*/ 	.byte	0x02, 0x4a
	.zero		1
	.zero		1


	//----- nvinfo : EIATTR_EXIT_INSTR_OFFSETS
	.align		4
        /*00c8*/ 	.byte	0x04, 0x1c
        /*00ca*/ 	.short	(.L_33 - .L_32)


	//   ....[0]....
.L_32:
        /*00cc*/ 	.word	0x00002350


	//----- nvinfo : EIATTR_CRS_STACK_SIZE
	.align		4
.L_33:
        /*00d0*/ 	.byte	0x04, 0x1e
        /*00d2*/ 	.short	(.L_35 - .L_34)
.L_34:
        /*00d4*/ 	.word	0x00000000


	//----- nvinfo : EIATTR_CBANK_PARAM_SIZE
	.align		4
.L_35:
        /*00d8*/ 	.byte	0x03, 0x19
        /*00da*/ 	.short	0x0058


	//----- nvinfo : EIATTR_PARAM_CBANK
	.align		4
        /*00dc*/ 	.byte	0x04, 0x0a
        /*00de*/ 	.short	(.L_37 - .L_36)
	.align		4
.L_36:
        /*00e0*/ 	.word	index@(.nv.constant0._Z44extrapolate_second_order_and_limit_by_vertexdPdS_PlS0_S0_S_S_S_S_S_)
        /*00e4*/ 	.short	0x0380
        /*00e6*/ 	.short	0x0058


	//----- nvinfo : EIATTR_SW_WAR
	.align		4
.L_37:
        /*00e8*/ 	.byte	0x04, 0x36
        /*00ea*/ 	.short	(.L_39 - .L_38)
.L_38:
        /*00ec*/ 	.word	0x00000008
.L_39:


//--------------------- .nv.callgraph             --------------------------
	.section	.nv.callgraph,"",@"SHT_CUDA_CALLGRAPH"
	.align	4
	.sectionentsize	8
	.align		4
        /*0000*/ 	.word	0x00000000
	.align		4
        /*0004*/ 	.word	0xffffffff
	.align		4
        /*0008*/ 	.word	0x00000000
	.align		4
        /*000c*/ 	.word	0xfffffffe
	.align		4
        /*0010*/ 	.word	0x00000000
	.align		4
        /*0014*/ 	.word	0xfffffffd
	.align		4
        /*0018*/ 	.word	0x00000000
	.align		4
        /*001c*/ 	.word	0xfffffffc


//--------------------- .text._Z44extrapolate_second_order_and_limit_by_vertexdPdS_PlS0_S0_S_S_S_S_S_ --------------------------
	.section	.text._Z44extrapolate_second_order_and_limit_by_vertexdPdS_PlS0_S0_S_S_S_S_S_,"ax",@progbits
	.align	128
        .global         _Z44extrapolate_second_order_and_limit_by_vertexdPdS_PlS0_S0_S_S_S_S_S_
        .type           _Z44extrapolate_second_order_and_limit_by_vertexdPdS_PlS0_S0_S_S_S_S_S_,@function
        .size           _Z44extrapolate_second_order_and_limit_by_vertexdPdS_PlS0_S0_S_S_S_S_S_,(.L_x_31 - _Z44extrapolate_second_order_and_limit_by_vertexdPdS_PlS0_S0_S_S_S_S_S_)
        .other          _Z44extrapolate_second_order_and_limit_by_vertexdPdS_PlS0_S0_S_S_S_S_S_,@"STO_CUDA_ENTRY STV_DEFAULT"
_Z44extrapolate_second_order_and_limit_by_vertexdPdS_PlS0_S0_S_S_S_S_S_:
.text._Z44extrapolate_second_order_and_limit_by_vertexdPdS_PlS0_S0_S_S_S_S_S_:
[----:B------:R-:W-:Y:S01]  /*0000*/  LDC R1, c[0x0][0x37c] ;  /* 0x0000df00ff017b82 */ /* 0x000fe20000000800 */
[----:B------:R-:W0:Y:S07]  /*0010*/  S2R R20, SR_TID.X ;  /* 0x0000000000147919 */ /* 0x000e2e0000002100 */
[----:B------:R-:W0:Y:S01]  /*0020*/  S2UR UR6, SR_CTAID.X ;  /* 0x00000000000679c3 */ /* 0x000e220000002500 */
[----:B------:R-:W1:Y:S07]  /*0030*/  LDCU.64 UR4, c[0x0][0x358] ;  /* 0x00006b00ff0477ac */ /* 0x000e6e0008000a00 */
[----:B------:R-:W0:Y:S08]  /*0040*/  LDC R5, c[0x0][0x360] ;  /* 0x0000d800ff057b82 */ /* 0x000e300000000800 */
[----:B------:R-:W2:Y:S08]  /*0050*/  LDC.64 R2, c[0x0][0x398] ;  /* 0x0000e600ff027b82 */ /* 0x000eb00000000a00 */
[----:B------:R-:W3:Y:S01]  /*0060*/  LDC.64 R16, c[0x0][0x3b0] ;  /* 0x0000ec00ff107b82 */ /* 0x000ee20000000a00 */
[----:B0-----:R-:W-:-:S07]  /*0070*/  IMAD R20, R5, UR6, R20 ;  /* 0x0000000605147c24 */ /* 0x001fce000f8e0214 */
[----:B------:R-:W0:Y:S01]  /*0080*/  LDC.64 R10, c[0x0][0x3c8] ;  /* 0x0000f200ff0a7b82 */ /* 0x000e220000000a00 */
[----:B--2---:R-:W-:-:S07]  /*0090*/  IMAD.WIDE R2, R20, 0x8, R2 ;  /* 0x0000000814027825 */ /* 0x004fce00078e0202 */
[----:B------:R-:W2:Y:S01]  /*00a0*/  LDC.64 R8, c[0x0][0x3d0] ;  /* 0x0000f400ff087b82 */ /* 0x000ea20000000a00 */
[----:B-1----:R-:W4:Y:S01]  /*00b0*/  LDG.E.64 R2, desc[UR4][R2.64] ;  /* 0x0000000402027981 */ /* 0x002f22000c1e1b00 */
[----:B------:R-:W-:Y:S01]  /*00c0*/  BSSY.RECONVERGENT B0, `(.L_x_0) ;  /* 0x00000ba000007945 */ /* 0x000fe20003800200 */
[----:B---3--:R-:W-:-:S04]  /*00d0*/  IMAD.WIDE R16, R20, 0x8, R16 ;  /* 0x0000000814107825 */ /* 0x008fc800078e0210 */
[----:B0-----:R-:W-:-:S04]  /*00e0*/  IMAD.WIDE R10, R20, 0x8, R10 ;  /* 0x00000008140a7825 */ /* 0x001fc800078e020a */
[----:B--2---:R-:W-:Y:S01]  /*00f0*/  IMAD.WIDE R8, R20, 0x8, R8 ;  /* 0x0000000814087825 */ /* 0x004fe200078e0208 */
[----:B----4-:R-:W-:-:S04]  /*0100*/  ISETP.GT.U32.AND P0, PT, R2, 0x1, PT ;  /* 0x000000010200780c */ /* 0x010fc80003f04070 */
[----:B------:R-:W-:-:S13]  /*0110*/  ISETP.GT.AND.EX P0, PT, R3, RZ, PT, P0 ;  /* 0x000000ff0300720c */ /* 0x000fda0003f04300 */
[----:B------:R-:W-:Y:S05]  /*0120*/  @P0 BRA `(.L_x_1) ;  /* 0x0000000400780947 */ /* 0x000fea0003800000 */
[----:B------:R-:W0:Y:S01]  /*0130*/  LDC.64 R2, c[0x0][0x3a0] ;  /* 0x0000e800ff027b82 */ /* 0x000e220000000a00 */
[----:B------:R-:W-:-:S04]  /*0140*/  IMAD R5, R20, 0x3, RZ ;  /* 0x0000000314057824 */ /* 0x000fc800078e02ff */
[----:B0-----:R-:W-:-:S05]  /*0150*/  IMAD.WIDE R2, R5, 0x8, R2 ;  /* 0x0000000805027825 */ /* 0x001fca00078e0202 */
[----:B------:R-:W2:Y:S04]  /*0160*/  LDG.E R0, desc[UR4][R2.64+0x8] ;  /* 0x0000080402007981 */ /* 0x000ea8000c1e1900 */
[----:B------:R-:W2:Y:S04]  /*0170*/  LDG.E R31, desc[UR4][R2.64+0x10] ;  /* 0x00001004021f7981 */ /* 0x000ea8000c1e1900 */
[----:B------:R-:W3:Y:S01]  /*0180*/  LDG.E R21, desc[UR4][R2.64] ;  /* 0x0000000402157981 */ /* 0x000ee2000c1e1900 */
[----:B--2---:R-:W-:-:S04]  /*0190*/  ISETP.NE.AND P0, PT, R0, R31, PT ;  /* 0x0000001f0000720c */ /* 0x004fc80003f05270 */
[----:B---3--:R-:W-:-:S13]  /*01a0*/  ISETP.EQ.OR P0, PT, R21, R0, !P0 ;  /* 0x000000001500720c */ /* 0x008fda0004702670 */
[----:B------:R-:W-:Y:S05]  /*01b0*/  @P0 BRA `(.L_x_2) ;  /* 0x0000000800a80947 */ /* 0x000fea0003800000 */
[----:B------:R-:W0:Y:S01]  /*01c0*/  LDC.64 R12, c[0x0][0x388] ;  /* 0x0000e200ff0c7b82 */ /* 0x000e220000000a00 */
[----:B------:R-:W-:Y:S01]  /*01d0*/  IMAD.SHL.U32 R5, R21, 0x2, RZ ;  /* 0x0000000215057824 */ /* 0x000fe200078e00ff */
[----:B------:R-:W1:Y:S01]  /*01e0*/  LDCU.64 UR6, c[0x0][0x3b0] ;  /* 0x00007600ff0677ac */ /* 0x000e620008000a00 */
[----:B------:R-:W-:Y:S02]  /*01f0*/  IMAD.SHL.U32 R7, R0, 0x2, RZ ;  /* 0x0000000200077824 */ /* 0x000fe400078e00ff */
[----:B------:R-:W-:Y:S02]  /*0200*/  IMAD.SHL.U32 R3, R31, 0x2, RZ ;  /* 0x000000021f037824 */ /* 0x000fe400078e00ff */
[----:B0-----:R-:W-:-:S04]  /*0210*/  IMAD.WIDE R4, R5, 0x8, R12 ;  /* 0x0000000805047825 */ /* 0x001fc800078e020c */
[--C-:B------:R-:W-:Y:S01]  /*0220*/  IMAD.WIDE R6, R7, 0x8, R12.reuse ;  /* 0x0000000807067825 */ /* 0x100fe200078e020c */
[----:B------:R-:W2:Y:S03]  /*0230*/  LDG.E.64 R22, desc[UR4][R4.64] ;  /* 0x0000000404167981 */ /* 0x000ea6000c1e1b00 */
[----:B------:R-:W-:Y:S01]  /*0240*/  IMAD.WIDE R12, R3, 0x8, R12 ;  /* 0x00000008030c7825 */ /* 0x000fe200078e020c */
[----:B------:R0:W3:Y:S04]  /*0250*/  LDG.E.64 R14, desc[UR4][R4.64+0x8] ;  /* 0x00000804040e7981 */ /* 0x0000e8000c1e1b00 */
[----:B------:R-:W3:Y:S04]  /*0260*/  LDG.E.64 R2, desc[UR4][R6.64+0x8] ;  /* 0x0000080406027981 */ /* 0x000ee8000c1e1b00 */
[----:B------:R-:W2:Y:S04]  /*0270*/  LDG.E.64 R18, desc[UR4][R12.64] ;  /* 0x000000040c127981 */ /* 0x000ea8000c1e1b00 */
[----:B------:R-:W4:Y:S04]  /*0280*/  LDG.E.64 R26, desc[UR4][R12.64+0x8] ;  /* 0x000008040c1a7981 */ /* 0x000f28000c1e1b00 */
[----:B------:R-:W5:Y:S01]  /*0290*/  LDG.E.64 R24, desc[UR4][R6.64] ;  /* 0x0000000406187981 */ /* 0x000f62000c1e1b00 */
[----:B------:R-:W-:-:S02]  /*02a0*/  SHF.R.S64 R28, RZ, 0x1d, R21 ;  /* 0x0000001dff1c7819 */ /* 0x000fc40000001015 */
[----:B------:R-:W-:Y:S02]  /*02b0*/  SHF.R.S64 R30, RZ, 0x1d, R31 ;  /* 0x0000001dff1e7819 */ /* 0x000fe4000000101f */
[----:B-1----:R-:W-:Y:S02]  /*02c0*/  IADD3 R28, P0, PT, R28, UR6, RZ ;  /* 0x000000061c1c7c10 */ /* 0x002fe4000ff1e0ff */
[----:B------:R-:W-:Y:S02]  /*02d0*/  IADD3 R30, P1, PT, R30, UR6, RZ ;  /* 0x000000061e1e7c10 */ /* 0x000fe4000ff3e0ff */
[----:B------:R-:W-:Y:S02]  /*02e0*/  SHF.R.S64 R32, RZ, 0x1d, R0 ;  /* 0x0000001dff207819 */ /* 0x000fe40000001000 */
[----:B------:R-:W-:Y:S02]  /*02f0*/  LEA.HI.X.SX32 R29, R21, UR7, 0x3, P0 ;  /* 0x00000007151d7c11 */ /* 0x000fe400080f1eff */
[----:B------:R-:W-:-:S02]  /*0300*/  LEA.HI.X.SX32 R31, R31, UR7, 0x3, P1 ;  /* 0x000000071f1f7c11 */ /* 0x000fc400088f1eff */
[----:B0-----:R-:W-:Y:S01]  /*0310*/  IADD3 R4, P0, PT, R32, UR6, RZ ;  /* 0x0000000620047c10 */ /* 0x001fe2000ff1e0ff */
[----:B------:R0:W5:Y:S04]  /*0320*/  LDG.E.64 R6, desc[UR4][R28.64] ;  /* 0x000000041c067981 */ /* 0x000168000c1e1b00 */
[----:B------:R-:W5:Y:S01]  /*0330*/  LDG.E.64 R12, desc[UR4][R30.64] ;  /* 0x000000041e0c7981 */ /* 0x000f62000c1e1b00 */
[----:B------:R-:W-:-:S06]  /*0340*/  LEA.HI.X.SX32 R5, R0, UR7, 0x3, P0 ;  /* 0x0000000700057c11 */ /* 0x000fcc00080f1eff */
[----:B------:R-:W5:Y:S01]  /*0350*/  LDG.E.64 R4, desc[UR4][R4.64] ;  /* 0x0000000404047981 */ /* 0x000f62000c1e1b00 */
[----:B------:R-:W-:Y:S01]  /*0360*/  BSSY.RECONVERGENT B1, `(.L_x_3) ;  /* 0x000001d000017945 */ /* 0x000fe20003800200 */
[----:B---3--:R-:W-:Y:S02]  /*0370*/  DADD R2, -R14, R2 ;  /* 0x000000000e027229 */ /* 0x008fe40000000102 */
[----:B--2---:R-:W-:Y:S02]  /*0380*/  DADD R18, -R22, R18 ;  /* 0x0000000016127229 */ /* 0x004fe40000000112 */
[----:B----4-:R-:W-:Y:S02]  /*0390*/  DADD R26, -R14, R26 ;  /* 0x000000000e1a7229 */ /* 0x010fe4000000011a */
[----:B-----5:R-:W-:-:S04]  /*03a0*/  DADD R22, -R22, R24 ;  /* 0x0000000016167229 */ /* 0x020fc80000000118 */
[----:B------:R-:W-:-:S08]  /*03b0*/  DMUL R14, R2, R18 ;  /* 0x00000012020e7228 */ /* 0x000fd00000000000 */
[----:B------:R-:W-:-:S06]  /*03c0*/  DFMA R14, R26, R22, -R14 ;  /* 0x000000161a0e722b */ /* 0x000fcc000000080e */
[----:B------:R-:W0:Y:S01]  /*03d0*/  MUFU.RCP64H R25, R15 ;  /* 0x0000000f00197308 */ /* 0x000e220000001800 */
[----:B------:R-:W-:-:S06]  /*03e0*/  IMAD.MOV.U32 R24, RZ, RZ, 0x1 ;  /* 0x00000001ff187424 */ /* 0x000fcc00078e00ff */
[----:B0-----:R-:W-:-:S08]  /*03f0*/  DFMA R28, -R14, R24, 1 ;  /* 0x3ff000000e1c742b */ /* 0x001fd00000000118 */
[----:B------:R-:W-:Y:S02]  /*0400*/  DFMA R28, R28, R28, R28 ;  /* 0x0000001c1c1c722b */ /* 0x000fe4000000001c */
[----:B------:R-:W-:-:S06]  /*0410*/  DADD R12, -R6, R12 ;  /* 0x00000000060c7229 */ /* 0x000fcc000000010c */
[----:B------:R-:W-:Y:S02]  /*0420*/  DFMA R28, R24, R28, R24 ;  /* 0x0000001c181c722b */ /* 0x000fe40000000018 */
[----:B------:R-:W-:Y:S02]  /*0430*/  DADD R6, -R6, R4 ;  /* 0x0000000006067229 */ /* 0x000fe40000000104 */
[----:B------:R-:W-:-:S04]  /*0440*/  DMUL R2, R2, R12 ;  /* 0x0000000c02027228 */ /* 0x000fc80000000000 */
[----:B------:R-:W-:-:S04]  /*0450*/  DFMA R24, -R14, R28, 1 ;  /* 0x3ff000000e18742b */ /* 0x000fc8000000011c */
[----:B------:R-:W-:-:S04]  /*0460*/  DFMA R4, R26, R6, -R2 ;  /* 0x000000061a04722b */ /* 0x000fc80000000802 */
[----:B------:R-:W-:-:S08]  /*0470*/  DFMA R24, R28, R24, R28 ;  /* 0x000000181c18722b */ /* 0x000fd0000000001c */
[----:B------:R-:W-:-:S08]  /*0480*/  DMUL R2, R4, R24 ;  /* 0x0000001804027228 */ /* 0x000fd00000000000 */
[----:B------:R-:W-:-:S08]  /*0490*/  DFMA R26, -R14, R2, R4 ;  /* 0x000000020e1a722b */ /* 0x000fd00000000104 */
[----:B------:R-:W-:Y:S01]  /*04a0*/  DFMA R2, R24, R26, R2 ;  /* 0x0000001a1802722b */ /* 0x000fe20000000002 */
[----:B------:R-:W-:-:S09]  /*04b0*/  FSETP.GEU.AND P1, PT, |R5|, 6.5827683646048100446e-37, PT ;  /* 0x036000000500780b */ /* 0x000fd20003f2e200 */
[----:B------:R-:W-:-:S05]  /*04c0*/  FFMA R0, RZ, R15, R3 ;  /* 0x0000000fff007223 */ /* 0x000fca0000000003 */
[----:B------:R-:W-:-:S13]  /*04d0*/  FSETP.GT.AND P0, PT, |R0|, 1.469367938527859385e-39, PT ;  /* 0x001000000000780b */ /* 0x000fda0003f04200 */
[----:B------:R-:W-:Y:S05]  /*04e0*/  @P0 BRA P1, `(.L_x_4) ;  /* 0x0000000000100947 */ /* 0x000fea0000800000 */
[----:B------:R-:W-:Y:S01]  /*04f0*/  IMAD.MOV.U32 R30, RZ, RZ, R14 ;  /* 0x000000ffff1e7224 */ /* 0x000fe200078e000e */
[----:B------:R-:W-:Y:S01]  /*0500*/  MOV R0, 0x530 ;  /* 0x0000053000007802 */ /* 0x000fe20000000f00 */
[----:B------:R-:W-:-:S07]  /*0510*/  IMAD.MOV.U32 R3, RZ, RZ, R15 ;  /* 0x000000ffff037224 */ /* 0x000fce00078e000f */
[----:B------:R-:W-:Y:S05]  /*0520*/  CALL.REL.NOINC `($__internal_0_$__cuda_sm20_div_rn_f64_full) ;  /* 0x0000001c008c7944 */ /* 0x000fea0003c00000 */
.L_x_4:
[----:B------:R-:W-:Y:S05]  /*0530*/  BSYNC.RECONVERGENT B1 ;  /* 0x0000000000017941 */ /* 0x000fea0003800200 */
.L_x_3:
[----:B------:R-:W0:Y:S01]  /*0540*/  MUFU.RCP64H R5, R15 ;  /* 0x0000000f00057308 */ /* 0x000e220000001800 */
[----:B------:R-:W-:Y:S01]  /*0550*/  IMAD.MOV.U32 R4, RZ, RZ, 0x1 ;  /* 0x00000001ff047424 */ /* 0x000fe200078e00ff */
[----:B------:R-:W-:Y:S01]  /*0560*/  DMUL R6, R18, R6 ;  /* 0x0000000612067228 */ /* 0x000fe20000000000 */
[----:B------:R1:W-:Y:S01]  /*0570*/  STG.E.64 desc[UR4][R10.64], R2 ;  /* 0x000000020a007986 */ /* 0x0003e2000c101b04 */
[----:B------:R-:W-:Y:S06]  /*0580*/  BSSY.RECONVERGENT B1, `(.L_x_5) ;  /* 0x0000016000017945 */ /* 0x000fec0003800200 */
[----:B------:R-:W-:-:S02]  /*0590*/  DFMA R6, R22, R12, -R6 ;  /* 0x0000000c1606722b */ /* 0x000fc40000000806 */
[----:B0-----:R-:W-:-:S08]  /*05a0*/  DFMA R24, -R14, R4, 1 ;  /* 0x3ff000000e18742b */ /* 0x001fd00000000104 */
[----:B------:R-:W-:Y:S01]  /*05b0*/  FSETP.GEU.AND P1, PT, |R7|, 6.5827683646048100446e-37, PT ;  /* 0x036000000700780b */ /* 0x000fe20003f2e200 */
[----:B------:R-:W-:-:S08]  /*05c0*/  DFMA R24, R24, R24, R24 ;  /* 0x000000181818722b */ /* 0x000fd00000000018 */
[----:B------:R-:W-:-:S08]  /*05d0*/  DFMA R24, R4, R24, R4 ;  /* 0x000000180418722b */ /* 0x000fd00000000004 */
[----:B------:R-:W-:-:S08]  /*05e0*/  DFMA R4, -R14, R24, 1 ;  /* 0x3ff000000e04742b */ /* 0x000fd00000000118 */
[----:B------:R-:W-:-:S08]  /*05f0*/  DFMA R24, R24, R4, R24 ;  /* 0x000000041818722b */ /* 0x000fd00000000018 */
[----:B------:R-:W-:-:S08]  /*0600*/  DMUL R4, R24, R6 ;  /* 0x0000000618047228 */ /* 0x000fd00000000000 */
[----:B------:R-:W-:-:S08]  /*0610*/  DFMA R12, -R14, R4, R6 ;  /* 0x000000040e0c722b */ /* 0x000fd00000000106 */
[----:B------:R-:W-:-:S10]  /*0620*/  DFMA R4, R24, R12, R4 ;  /* 0x0000000c1804722b */ /* 0x000fd40000000004 */
[----:B------:R-:W-:-:S05]  /*0630*/  FFMA R0, RZ, R15, R5 ;  /* 0x0000000fff007223 */ /* 0x000fca0000000005 */
[----:B------:R-:W-:-:S13]  /*0640*/  FSETP.GT.AND P0, PT, |R0|, 1.469367938527859385e-39, PT ;  /* 0x001000000000780b */ /* 0x000fda0003f04200 */
[----:B-1----:R-:W-:Y:S05]  /*0650*/  @P0 BRA P1, `(.L_x_6) ;  /* 0x0000000000200947 */ /* 0x002fea0000800000 */
[----:B------:R-:W-:Y:S01]  /*0660*/  IMAD.MOV.U32 R4, RZ, RZ, R6 ;  /* 0x000000ffff047224 */ /* 0x000fe200078e0006 */
[----:B------:R-:W-:Y:S01]  /*0670*/  MOV R30, R14 ;  /* 0x0000000e001e7202 */ /* 0x000fe20000000f00 */
[----:B------:R-:W-:Y:S01]  /*0680*/  IMAD.MOV.U32 R5, RZ, RZ, R7 ;  /* 0x000000ffff057224 */ /* 0x000fe200078e0007 */
[----:B------:R-:W-:Y:S01]  /*0690*/  MOV R0, 0x6c0 ;  /* 0x000006c000007802 */ /* 0x000fe20000000f00 */
[----:B------:R-:W-:-:S07]  /*06a0*/  IMAD.MOV.U32 R3, RZ, RZ, R15 ;  /* 0x000000ffff037224 */ /* 0x000fce00078e000f */
[----:B------:R-:W-:Y:S05]  /*06b0*/  CALL.REL.NOINC `($__internal_0_$__cuda_sm20_div_rn_f64_full) ;  /* 0x0000001c00287944 */ /* 0x000fea0003c00000 */
[----:B------:R-:W-:Y:S02]  /*06c0*/  IMAD.MOV.U32 R4, RZ, RZ, R2 ;  /* 0x000000ffff047224 */ /* 0x000fe400078e0002 */
[----:B------:R-:W-:-:S07]  /*06d0*/  IMAD.MOV.U32 R5, RZ, RZ, R3 ;  /* 0x000000ffff057224 */ /* 0x000fce00078e0003 */
.L_x_6:
[----:B------:R-:W-:Y:S05]  /*06e0*/  BSYNC.RECONVERGENT B1 ;  /* 0x0000000000017941 */ /* 0x000fea0003800200 */
.L_x_5:
[----:B------:R0:W-:Y:S01]  /*06f0*/  STG.E.64 desc[UR4][R8.64], R4 ;  /* 0x0000000408007986 */ /* 0x0001e2000c101b04 */
[----:B------:R-:W-:Y:S05]  /*0700*/  BRA `(.L_x_2) ;  /* 0x0000000400547947 */ /* 0x000fea0003800000 */
.L_x_1:
[----:B------:R-:W-:-:S04]  /*0710*/  ISETP.NE.U32.AND P0, PT, R2, 0x2, PT ;  /* 0x000000020200780c */ /* 0x000fc80003f05070 */
[----:B------:R-:W-:-:S13]  /*0720*/  ISETP.NE.AND.EX P0, PT, R3, RZ, PT, P0 ;  /* 0x000000ff0300720c */ /* 0x000fda0003f05300 */
[----:B------:R-:W-:Y:S05]  /*0730*/  @P0 BRA `(.L_x_2) ;  /* 0x0000000400480947 */ /* 0x000fea0003800000 */
[----:B------:R-:W0:Y:S01]  /*0740*/  LDC.64 R4, c[0x0][0x3a0] ;  /* 0x0000e800ff047b82 */ /* 0x000e220000000a00 */
[----:B------:R-:W-:Y:S01]  /*0750*/  BSSY.RECONVERGENT B1, `(.L_x_7) ;  /* 0x0000009000017945 */ /* 0x000fe20003800200 */
[----:B------:R-:W-:-:S07]  /*0760*/  IMAD.MOV.U32 R7, RZ, RZ, RZ ;  /* 0x000000ffff077224 */ /* 0x000fce00078e00ff */
.L_x_8:
[----:B------:R-:W-:-:S04]  /*0770*/  IMAD R3, R20, 0x3, R7 ;  /* 0x0000000314037824 */ /* 0x000fc800078e0207 */
[----:B0-----:R-:W-:-:S05]  /*0780*/  IMAD.WIDE R2, R3, 0x8, R4 ;  /* 0x0000000803027825 */ /* 0x001fca00078e0204 */
[----:B------:R-:W2:Y:S01]  /*0790*/  LDG.E R21, desc[UR4][R2.64] ;  /* 0x0000000402157981 */ /* 0x000ea2000c1e1900 */
[C---:B------:R-:W-:Y:S01]  /*07a0*/  ISETP.LT.U32.AND P1, PT, R7.reuse, 0x2, PT ;  /* 0x000000020700780c */ /* 0x040fe20003f21070 */
[----:B------:R-:W-:Y:S01]  /*07b0*/  VIADD R7, R7, 0x1 ;  /* 0x0000000107077836 */ /* 0x000fe20000000000 */
[----:B--2---:R-:W-:-:S13]  /*07c0*/  ISETP.NE.AND P0, PT, R20, R21, PT ;  /* 0x000000151400720c */ /* 0x004fda0003f05270 */
[----:B------:R-:W-:Y:S05]  /*07d0*/  @!P0 BRA P1, `(.L_x_8) ;  /* 0xfffffffc00e48947 */ /* 0x000fea000083ffff */
[----:B------:R-:W-:Y:S05]  /*07e0*/  BSYNC.RECONVERGENT B1 ;  /* 0x0000000000017941 */ /* 0x000fea0003800200 */
.L_x_7:
[----:B------:R-:W-:Y:S05]  /*07f0*/  @!P0 BRA `(.L_x_2) ;  /* 0x0000000400188947 */ /* 0x000fea0003800000 */
[----:B------:R-:W0:Y:S01]  /*0800*/  LDC.64 R18, c[0x0][0x388] ;  /* 0x0000e200ff127b82 */ /* 0x000e220000000a00 */
[----:B------:R-:W-:Y:S01]  /*0810*/  IMAD.SHL.U32 R5, R21, 0x2, RZ ;  /* 0x0000000215057824 */ /* 0x000fe200078e00ff */
[----:B------:R-:W1:Y:S01]  /*0820*/  LDCU.64 UR6, c[0x0][0x3b0] ;  /* 0x00007600ff0677ac */ /* 0x000e620008000a00 */
[----:B------:R-:W-:Y:S02]  /*0830*/  IMAD.SHL.U32 R3, R20, 0x2, RZ ;  /* 0x0000000214037824 */ /* 0x000fe400078e00ff */
[----:B0-----:R-:W-:-:S04]  /*0840*/  IMAD.WIDE R4, R5, 0x8, R18 ;  /* 0x0000000805047825 */ /* 0x001fc800078e0212 */
[----:B------:R-:W-:Y:S01]  /*0850*/  IMAD.WIDE R18, R3, 0x8, R18 ;  /* 0x0000000803127825 */ /* 0x000fe200078e0212 */
[----:B------:R-:W2:Y:S04]  /*0860*/  LDG.E.64 R14, desc[UR4][R4.64+0x8] ;  /* 0x00000804040e7981 */ /* 0x000ea8000c1e1b00 */
[----:B------:R-:W2:Y:S04]  /*0870*/  LDG.E.64 R24, desc[UR4][R18.64+0x8] ;  /* 0x0000080412187981 */ /* 0x000ea8000c1e1b00 */
[----:B------:R0:W3:Y:S04]  /*0880*/  LDG.E.64 R12, desc[UR4][R4.64] ;  /* 0x00000004040c7981 */ /* 0x0000e8000c1e1b00 */
[----:B------:R-:W3:Y:S01]  /*0890*/  LDG.E.64 R22, desc[UR4][R18.64] ;  /* 0x0000000412167981 */ /* 0x000ee2000c1e1b00 */
[----:B------:R-:W-:-:S03]  /*08a0*/  SHF.R.S64 R26, RZ, 0x1d, R21 ;  /* 0x0000001dff1a7819 */ /* 0x000fc60000001015 */
[----:B------:R-:W4:Y:S01]  /*08b0*/  LDG.E.64 R2, desc[UR4][R16.64] ;  /* 0x0000000410027981 */ /* 0x000f22000c1e1b00 */
[----:B-1----:R-:W-:-:S04]  /*08c0*/  IADD3 R26, P0, PT, R26, UR6, RZ ;  /* 0x000000061a1a7c10 */ /* 0x002fc8000ff1e0ff */
[----:B------:R-:W-:-:S05]  /*08d0*/  LEA.HI.X.SX32 R27, R21, UR7, 0x3, P0 ;  /* 0x00000007151b7c11 */ /* 0x000fca00080f1eff */
[----:B------:R-:W4:Y:S01]  /*08e0*/  LDG.E.64 R6, desc[UR4][R26.64] ;  /* 0x000000041a067981 */ /* 0x000f22000c1e1b00 */
[----:B0-----:R-:W-:Y:S01]  /*08f0*/  IMAD.MOV.U32 R4, RZ, RZ, 0x1 ;  /* 0x00000001ff047424 */ /* 0x001fe200078e00ff */
[----:B------:R-:W-:Y:S01]  /*0900*/  BSSY.RECONVERGENT B1, `(.L_x_9) ;  /* 0x000001a000017945 */ /* 0x000fe20003800200 */
[----:B--2---:R-:W-:Y:S02]  /*0910*/  DADD R14, -R14, R24 ;  /* 0x000000000e0e7229 */ /* 0x004fe40000000118 */
[----:B---3--:R-:W-:-:S06]  /*0920*/  DADD R22, -R12, R22 ;  /* 0x000000000c167229 */ /* 0x008fcc0000000116 */
[----:B------:R-:W-:-:S08]  /*0930*/  DMUL R12, R14, R14 ;  /* 0x0000000e0e0c7228 */ /* 0x000fd00000000000 */
[----:B------:R-:W-:-:S06]  /*0940*/  DFMA R12, R22, R22, R12 ;  /* 0x00000016160c722b */ /* 0x000fcc000000000c */
[----:B------:R-:W0:Y:S02]  /*0950*/  MUFU.RCP64H R5, R13 ;  /* 0x0000000d00057308 */ /* 0x000e240000001800 */
[----:B0-----:R-:W-:-:S08]  /*0960*/  DFMA R18, -R12, R4, 1 ;  /* 0x3ff000000c12742b */ /* 0x001fd00000000104 */
[----:B------:R-:W-:-:S08]  /*0970*/  DFMA R18, R18, R18, R18 ;  /* 0x000000121212722b */ /* 0x000fd00000000012 */
[----:B------:R-:W-:Y:S02]  /*0980*/  DFMA R18, R4, R18, R4 ;  /* 0x000000120412722b */ /* 0x000fe40000000004 */
[----:B----4-:R-:W-:-:S06]  /*0990*/  DADD R6, -R6, R2 ;  /* 0x0000000006067229 */ /* 0x010fcc0000000102 */
[----:B------:R-:W-:Y:S02]  /*09a0*/  DFMA R2, -R12, R18, 1 ;  /* 0x3ff000000c02742b */ /* 0x000fe40000000112 */
[----:B------:R-:W-:-:S06]  /*09b0*/  DMUL R22, R22, R6 ;  /* 0x0000000616167228 */ /* 0x000fcc0000000000 */
        /* <DEDUP_REMOVED lines=9> */
[----:B------:R-:W-:Y:S01]  /*0a50*/  MOV R5, R23 ;  /* 0x0000001700057202 */ /* 0x000fe20000000f00 */
[----:B------:R-:W-:Y:S01]  /*0a60*/  IMAD.MOV.U32 R30, RZ, RZ, R12 ;  /* 0x000000ffff1e7224 */ /* 0x000fe200078e000c */
[----:B------:R-:W-:Y:S01]  /*0a70*/  MOV R0, 0xaa0 ;  /* 0x00000aa000007802 */ /* 0x000fe20000000f00 */
[----:B------:R-:W-:-:S07]  /*0a80*/  IMAD.MOV.U32 R3, RZ, RZ, R13 ;  /* 0x000000ffff037224 */ /* 0x000fce00078e000d */
[----:B------:R-:W-:Y:S05]  /*0a90*/  CALL.REL.NOINC `($__internal_0_$__cuda_sm20_div_rn_f64_full) ;  /* 0x0000001800307944 */ /* 0x000fea0003c00000 */
.L_x_10:
[----:B------:R-:W-:Y:S05]  /*0aa0*/  BSYNC.RECONVERGENT B1 ;  /* 0x0000000000017941 */ /* 0x000fea0003800200 */
.L_x_9:
[----:B------:R-:W0:Y:S01]  /*0ab0*/  MUFU.RCP64H R5, R13 ;  /* 0x0000000d00057308 */ /* 0x000e220000001800 */
[----:B------:R-:W-:Y:S01]  /*0ac0*/  IMAD.MOV.U32 R4, RZ, RZ, 0x1 ;  /* 0x00000001ff047424 */ /* 0x000fe200078e00ff */
[----:B------:R-:W-:Y:S01]  /*0ad0*/  DMUL R14, R14, R6 ;  /* 0x000000060e0e7228 */ /* 0x000fe20000000000 */
[----:B------:R1:W-:Y:S01]  /*0ae0*/  STG.E.64 desc[UR4][R10.64], R2 ;  /* 0x000000020a007986 */ /* 0x0003e2000c101b04 */
[----:B------:R-:W-:Y:S08]  /*0af0*/  BSSY.RECONVERGENT B1, `(.L_x_11) ;  /* 0x0000015000017945 */ /* 0x000ff00003800200 */
[----:B------:R-:W-:Y:S01]  /*0b00*/  FSETP.GEU.AND P1, PT, |R15|, 6.5827683646048100446e-37, PT ;  /* 0x036000000f00780b */ /* 0x000fe20003f2e200 */
[----:B0-----:R-:W-:-:S08]  /*0b10*/  DFMA R18, -R12, R4, 1 ;  /* 0x3ff000000c12742b */ /* 0x001fd00000000104 */
        /* <DEDUP_REMOVED lines=11> */
[----:B------:R-:W-:Y:S01]  /*0bd0*/  MOV R0, 0xc20 ;  /* 0x00000c2000007802 */ /* 0x000fe20000000f00 */
[----:B------:R-:W-:Y:S02]  /*0be0*/  IMAD.MOV.U32 R5, RZ, RZ, R15 ;  /* 0x000000ffff057224 */ /* 0x000fe400078e000f */
[----:B------:R-:W-:Y:S02]  /*0bf0*/  IMAD.MOV.U32 R30, RZ, RZ, R12 ;  /* 0x000000ffff1e7224 */ /* 0x000fe400078e000c */
[----:B------:R-:W-:-:S07]  /*0c00*/  IMAD.MOV.U32 R3, RZ, RZ, R13 ;  /* 0x000000ffff037224 */ /* 0x000fce00078e000d */
[----:B------:R-:W-:Y:S05]  /*0c10*/  CALL.REL.NOINC `($__internal_0_$__cuda_sm20_div_rn_f64_full) ;  /* 0x0000001400d07944 */ /* 0x000fea0003c00000 */
[----:B------:R-:W-:Y:S02]  /*0c20*/  IMAD.MOV.U32 R4, RZ, RZ, R2 ;  /* 0x000000ffff047224 */ /* 0x000fe400078e0002 */
[----:B------:R-:W-:-:S07]  /*0c30*/  IMAD.MOV.U32 R5, RZ, RZ, R3 ;  /* 0x000000ffff057224 */ /* 0x000fce00078e0003 */
.L_x_12:
[----:B------:R-:W-:Y:S05]  /*0c40*/  BSYNC.RECONVERGENT B1 ;  /* 0x0000000000017941 */ /* 0x000fea0003800200 */
.L_x_11:
[----:B------:R1:W-:Y:S02]  /*0c50*/  STG.E.64 desc[UR4][R8.64], R4 ;  /* 0x0000000408007986 */ /* 0x0003e4000c101b04 */
.L_x_2:
[----:B------:R-:W-:Y:S05]  /*0c60*/  BSYNC.RECONVERGENT B0 ;  /* 0x0000000000007941 */ /* 0x000fea0003800200 */
.L_x_0:
[----:B------:R-:W2:Y:S01]  /*0c70*/  LDC.64 R2, c[0x0][0x388] ;  /* 0x0000e200ff027b82 */ /* 0x000ea20000000a00 */
[C---:B------:R-:W-:Y:S01]  /*0c80*/  SHF.L.U32 R29, R20.reuse, 0x1, RZ ;  /* 0x00000001141d7819 */ /* 0x040fe200000006ff */
[----:B01----:R-:W-:Y:S01]  /*0c90*/  IMAD R5, R20, 0x6, RZ ;  /* 0x0000000614057824 */ /* 0x003fe200078e02ff */
[----:B------:R-:W3:Y:S04]  /*0ca0*/  LDG.E.64 R14, desc[UR4][R16.64] ;  /* 0x00000004100e7981 */ /* 0x000ee8000c1e1b00 */
[----:B------:R-:W3:Y:S01]  /*0cb0*/  LDG.E.64 R22, desc[UR4][R10.64] ;  /* 0x000000040a167981 */ /* 0x000ee2000c1e1b00 */
[----:B------:R-:W0:Y:S03]  /*0cc0*/  LDC.64 R18, c[0x0][0x390] ;  /* 0x0000e400ff127b82 */ /* 0x000e260000000a00 */
[----:B------:R-:W4:Y:S05]  /*0cd0*/  LDG.E.64 R26, desc[UR4][R8.64] ;  /* 0x00000004081a7981 */ /* 0x000f2a000c1e1b00 */
[----:B------:R-:W1:Y:S01]  /*0ce0*/  LDC.64 R24, c[0x0][0x3b8] ;  /* 0x0000ee00ff187b82 */ /* 0x000e620000000a00 */
[----:B--2---:R-:W-:-:S05]  /*0cf0*/  IMAD.WIDE R28, R29, 0x8, R2 ;  /* 0x000000081d1c7825 */ /* 0x004fca00078e0202 */
[----:B------:R-:W2:Y:S01]  /*0d00*/  LDG.E.64 R2, desc[UR4][R28.64+0x8] ;  /* 0x000008041c027981 */ /* 0x000ea2000c1e1b00 */
[----:B0-----:R-:W-:-:S03]  /*0d10*/  IMAD.WIDE R18, R5, 0x8, R18 ;  /* 0x0000000805127825 */ /* 0x001fc600078e0212 */
[----:B------:R-:W5:Y:S04]  /*0d20*/  LDG.E.64 R4, desc[UR4][R28.64] ;  /* 0x000000041c047981 */ /* 0x000f68000c1e1b00 */
[----:B------:R-:W5:Y:S04]  /*0d30*/  LDG.E.64 R6, desc[UR4][R18.64] ;  /* 0x0000000412067981 */ /* 0x000f68000c1e1b00 */
[----:B------:R-:W2:Y:S01]  /*0d40*/  LDG.E.64 R12, desc[UR4][R18.64+0x8] ;  /* 0x00000804120c7981 */ /* 0x000ea2000c1e1b00 */
[----:B------:R-:W-:Y:S01]  /*0d50*/  IMAD R20, R20, 0x3, RZ ;  /* 0x0000000314147824 */ /* 0x000fe200078e02ff */
[----:B-----5:R-:W-:-:S02]  /*0d60*/  DADD R6, -R4, R6 ;  /* 0x0000000004067229 */ /* 0x020fc40000000106 */
[----:B--2---:R-:W-:-:S06]  /*0d70*/  DADD R12, -R2, R12 ;  /* 0x00000000020c7229 */ /* 0x004fcc000000010c */
[----:B---3--:R-:W-:Y:S01]  /*0d80*/  DFMA R6, R22, R6, R14 ;  /* 0x000000061606722b */ /* 0x008fe2000000000e */
[----:B------:R-:W2:Y:S04]  /*0d90*/  LDG.E.64 R22, desc[UR4][R18.64+0x10] ;  /* 0x0000100412167981 */ /* 0x000ea8000c1e1b00 */
[----:B------:R-:W3:Y:S03]  /*0da0*/  LDG.E.64 R14, desc[UR4][R18.64+0x20] ;  /* 0x00002004120e7981 */ /* 0x000ee6000c1e1b00 */
[----:B----4-:R-:W-:Y:S01]  /*0db0*/  DFMA R26, R12, R26, R6 ;  /* 0x0000001a0c1a722b */ /* 0x010fe20000000006 */
[----:B-1----:R-:W-:Y:S01]  /*0dc0*/  IMAD.WIDE R12, R20, 0x8, R24 ;  /* 0x00000008140c7825 */ /* 0x002fe200078e0218 */
[----:B------:R-:W4:Y:S04]  /*0dd0*/  LDG.E.64 R6, desc[UR4][R18.64+0x28] ;  /* 0x0000280412067981 */ /* 0x000f28000c1e1b00 */
[----:B------:R-:W5:Y:S04]  /*0de0*/  LDG.E.64 R24, desc[UR4][R18.64+0x18] ;  /* 0x0000180412187981 */ /* 0x000f68000c1e1b00 */
[----:B------:R0:W-:Y:S04]  /*0df0*/  STG.E.64 desc[UR4][R12.64], R26 ;  /* 0x0000001a0c007986 */ /* 0x0001e8000c101b04 */
[----:B------:R-:W3:Y:S04]  /*0e00*/  LDG.E.64 R28, desc[UR4][R16.64] ;  /* 0x00000004101c7981 */ /* 0x000ee8000c1e1b00 */
[----:B------:R-:W3:Y:S04]  /*0e10*/  LDG.E.64 R30, desc[UR4][R10.64] ;  /* 0x000000040a1e7981 */ /* 0x000ee8000c1e1b00 */
[----:B------:R-:W4:Y:S01]  /*0e20*/  LDG.E.64 R32, desc[UR4][R8.64] ;  /* 0x0000000408207981 */ /* 0x000f22000c1e1b00 */
[----:B--2---:R-:W-:-:S02]  /*0e30*/  DADD R22, -R4, R22 ;  /* 0x0000000004167229 */ /* 0x004fc40000000116 */
[----:B-----5:R-:W-:-:S06]  /*0e40*/  DADD R24, -R2, R24 ;  /* 0x0000000002187229 */ /* 0x020fcc0000000118 */
[----:B---3--:R-:W-:-:S08]  /*0e50*/  DFMA R22, R30, R22, R28 ;  /* 0x000000161e16722b */ /* 0x008fd0000000001c */
[----:B----4-:R-:W-:-:S07]  /*0e60*/  DFMA R22, R32, R24, R22 ;  /* 0x000000182016722b */ /* 0x010fce0000000016 */
[----:B------:R1:W-:Y:S04]  /*0e70*/  STG.E.64 desc[UR4][R12.64+0x8], R22 ;  /* 0x000008160c007986 */ /* 0x0003e8000c101b04 */
[----:B------:R-:W2:Y:S04]  /*0e80*/  LDG.E.64 R24, desc[UR4][R16.64] ;  /* 0x0000000410187981 */ /* 0x000ea8000c1e1b00 */
[----:B------:R-:W2:Y:S04]  /*0e90*/  LDG.E.64 R18, desc[UR4][R10.64] ;  /* 0x000000040a127981 */ /* 0x000ea8000c1e1b00 */
[----:B0-----:R-:W3:Y:S01]  /*0ea0*/  LDG.E.64 R26, desc[UR4][R8.64] ;  /* 0x00000004081a7981 */ /* 0x001ee2000c1e1b00 */
[----:B------:R-:W-:-:S02]  /*0eb0*/  DADD R14, -R4, R14 ;  /* 0x00000000040e7229 */ /* 0x000fc4000000010e */
[----:B------:R-:W-:Y:S01]  /*0ec0*/  DADD R6, -R2, R6 ;  /* 0x0000000002067229 */ /* 0x000fe20000000106 */
[----:B------:R-:W0:Y:S05]  /*0ed0*/  LDC.64 R4, c[0x0][0x3c0] ;  /* 0x0000f000ff047b82 */ /* 0x000e2a0000000a00 */
[----:B--2---:R-:W-:-:S03]  /*0ee0*/  DFMA R14, R18, R14, R24 ;  /* 0x0000000e120e722b */ /* 0x004fc60000000018 */
[----:B------:R-:W2:Y:S05]  /*0ef0*/  LDC.64 R24, c[0x0][0x3a8] ;  /* 0x0000ea00ff187b82 */ /* 0x000eaa0000000a00 */
[----:B---3--:R-:W-:-:S08]  /*0f00*/  DFMA R6, R26, R6, R14 ;  /* 0x000000061a06722b */ /* 0x008fd0000000000e */
[----:B------:R-:W-:Y:S01]  /*0f10*/  DADD R2, R22, R6 ;  /* 0x0000000016027229 */ /* 0x000fe20000000006 */
[----:B0-----:R-:W-:Y:S01]  /*0f20*/  IMAD.WIDE R14, R20, 0x8, R4 ;  /* 0x00000008140e7825 */ /* 0x001fe200078e0204 */
[----:B------:R-:W-:Y:S06]  /*0f30*/  STG.E.64 desc[UR4][R12.64+0x10], R6 ;  /* 0x000010060c007986 */ /* 0x000fec000c101b04 */
[----:B------:R-:W-:-:S07]  /*0f40*/  DMUL R2, R2, 0.5 ;  /* 0x3fe0000002027828 */ /* 0x000fce0000000000 */
[----:B------:R0:W-:Y:S04]  /*0f50*/  STG.E.64 desc[UR4][R14.64], R2 ;  /* 0x000000020e007986 */ /* 0x0001e8000c101b04 */
[----:B------:R-:W3:Y:S04]  /*0f60*/  LDG.E.64 R4, desc[UR4][R12.64+0x10] ;  /* 0x000010040c047981 */ /* 0x000ee8000c1e1b00 */
[----:B------:R-:W3:Y:S02]  /*0f70*/  LDG.E.64 R18, desc[UR4][R12.64] ;  /* 0x000000040c127981 */ /* 0x000ee4000c1e1b00 */
[----:B---3--:R-:W-:-:S08]  /*0f80*/  DADD R4, R4, R18 ;  /* 0x0000000004047229 */ /* 0x008fd00000000012 */
[----:B------:R-:W-:-:S07]  /*0f90*/  DMUL R4, R4, 0.5 ;  /* 0x3fe0000004047828 */ /* 0x000fce0000000000 */
[----:B------:R-:W-:Y:S04]  /*0fa0*/  STG.E.64 desc[UR4][R14.64+0x8], R4 ;  /* 0x000008040e007986 */ /* 0x000fe8000c101b04 */
[----:B------:R-:W3:Y:S04]  /*0fb0*/  LDG.E.64 R18, desc[UR4][R12.64] ;  /* 0x000000040c127981 */ /* 0x000ee8000c1e1b00 */
[----:B-1----:R-:W3:Y:S01]  /*0fc0*/  LDG.E.64 R22, desc[UR4][R12.64+0x8] ;  /* 0x000008040c167981 */ /* 0x002ee2000c1e1b00 */
[----:B--2---:R-:W-:Y:S01]  /*0fd0*/  IMAD.WIDE R20, R20, 0x8, R24 ;  /* 0x0000000814147825 */ /* 0x004fe200078e0218 */
[----:B---3--:R-:W-:-:S08]  /*0fe0*/  DADD R18, R18, R22 ;  /* 0x0000000012127229 */ /* 0x008fd00000000016 */
[----:B------:R-:W-:-:S07]  /*0ff0*/  DMUL R18, R18, 0.5 ;  /* 0x3fe0000012127828 */ /* 0x000fce0000000000 */
[----:B------:R1:W-:Y:S04]  /*1000*/  STG.E.64 desc[UR4][R14.64+0x10], R18 ;  /* 0x000010120e007986 */ /* 0x0003e8000c101b04 */
[----:B0-----:R-:W2:Y:S04]  /*1010*/  LDG.E.64 R2, desc[UR4][R20.64] ;  /* 0x0000000414027981 */ /* 0x001ea8000c1e1b00 */
[----:B------:R-:W3:Y:S04]  /*1020*/  LDG.E.64 R22, desc[UR4][R20.64+0x8] ;  /* 0x0000080414167981 */ /* 0x000ee8000c1e1b00 */
[----:B------:R-:W4:Y:S04]  /*1030*/  LDG.E.64 R24, desc[UR4][R20.64+0x10] ;  /* 0x0000100414187981 */ /* 0x000f28000c1e1b00 */
[----:B------:R-:W5:Y:S04]  /*1040*/  LDG.E.64 R16, desc[UR4][R16.64] ;  /* 0x0000000410107981 */ /* 0x000f68000c1e1b00 */
[----:B-1----:R-:W5:Y:S01]  /*1050*/  LDG.E.64 R18, desc[UR4][R12.64] ;  /* 0x000000040c127981 */ /* 0x002f62000c1e1b00 */
[----:B--2---:R-:W-:-:S13]  /*1060*/  ISETP.GE.AND P2, PT, R3, RZ, PT ;  /* 0x000000ff0300720c */ /* 0x004fda0003f46270 */
[----:B------:R-:W0:Y:S01]  /*1070*/  @P2 LDC.64 R6, c[0x0][0x3b0] ;  /* 0x0000ec00ff062b82 */ /* 0x000e220000000a00 */
[----:B---3--:R-:W-:Y:S02]  /*1080*/  ISETP.GE.AND P1, PT, R23, RZ, PT ;  /* 0x000000ff1700720c */ /* 0x008fe40003f26270 */
[----:B----4-:R-:W-:-:S11]  /*1090*/  ISETP.GE.AND P0, PT, R25, RZ, PT ;  /* 0x000000ff1900720c */ /* 0x010fd60003f06270 */
[----:B------:R-:W1:Y:S08]  /*10a0*/  @P1 LDC.64 R4, c[0x0][0x3b0] ;  /* 0x0000ec00ff041b82 */ /* 0x000e700000000a00 */
[----:B------:R-:W2:Y:S01]  /*10b0*/  @P0 LDC.64 R20, c[0x0][0x3b0] ;  /* 0x0000ec00ff140b82 */ /* 0x000ea20000000a00 */
[----:B0-----:R-:W-:-:S04]  /*10c0*/  @P2 LEA R6, P3, R2, R6, 0x3 ;  /* 0x0000000602062211 */ /* 0x001fc800078618ff */
[----:B------:R-:W-:-:S06]  /*10d0*/  @P2 LEA.HI.X R7, R2, R7, R3, 0x3, P3 ;  /* 0x0000000702072211 */ /* 0x000fcc00018f1c03 */
[----:B------:R-:W3:Y:S01]  /*10e0*/  @P2 LDG.E.64 R6, desc[UR4][R6.64] ;  /* 0x0000000406062981 */ /* 0x000ee2000c1e1b00 */
[----:B-1----:R-:W-:-:S04]  /*10f0*/  @P1 LEA R2, P3, R22, R4, 0x3 ;  /* 0x0000000416021211 */ /* 0x002fc800078618ff */
[----:B------:R-:W-:-:S06]  /*1100*/  @P1 LEA.HI.X R3, R22, R5, R23, 0x3, P3 ;  /* 0x0000000516031211 */ /* 0x000fcc00018f1c17 */
[----:B------:R-:W4:Y:S01]  /*1110*/  @P1 LDG.E.64 R2, desc[UR4][R2.64] ;  /* 0x0000000402021981 */ /* 0x000f22000c1e1b00 */
[----:B--2---:R-:W-:-:S04]  /*1120*/  @P0 LEA R4, P3, R24, R20, 0x3 ;  /* 0x0000001418040211 */ /* 0x004fc800078618ff */
[----:B------:R-:W-:-:S06]  /*1130*/  @P0 LEA.HI.X R5, R24, R21, R25, 0x3, P3 ;  /* 0x0000001518050211 */ /* 0x000fcc00018f1c19 */
[----:B------:R-:W2:Y:S01]  /*1140*/  @P0 LDG.E.64 R4, desc[UR4][R4.64] ;  /* 0x0000000404040981 */ /* 0x000ea2000c1e1b00 */
[----:B-----5:R-:W-:Y:S01]  /*1150*/  @P2 IMAD.MOV.U32 R0, RZ, RZ, R17 ;  /* 0x000000ffff002224 */ /* 0x020fe200078e0011 */
[----:B------:R-:W-:-:S06]  /*1160*/  DADD R18, -R16, R18 ;  /* 0x0000000010127229 */ /* 0x000fcc0000000112 */
[----:B------:R-:W0:Y:S01]  /*1170*/  MUFU.RCP64H R23, R19 ;  /* 0x0000001300177308 */ /* 0x000e220000001800 */
[----:B------:R-:W-:Y:S01]  /*1180*/  IMAD.MOV.U32 R22, RZ, RZ, 0x1 ;  /* 0x00000001ff167424 */ /* 0x000fe200078e00ff */
[----:B------:R-:W-:Y:S01]  /*1190*/  BSSY.RECONVERGENT B0, `(.L_x_13) ;  /* 0x0000051000007945 */ /* 0x000fe20003800200 */
[----:B---3--:R-:W-:Y:S01]  /*11a0*/  @P2 DSETP.MAX.AND P3, P4, R16, R6, PT ;  /* 0x000000061000222a */ /* 0x008fe20003c6f000 */
[----:B------:R-:W-:-:S05]  /*11b0*/  @P2 IMAD.MOV.U32 R21, RZ, RZ, R7 ;  /* 0x000000ffff152224 */ /* 0x000fca00078e0007 */
[----:B------:R-:W-:Y:S01]  /*11c0*/  @P2 FSEL R20, R0, R21, P3 ;  /* 0x0000001500142208 */ /* 0x000fe20001800000 */
[----:B------:R-:W-:Y:S01]  /*11d0*/  @P2 IMAD.MOV.U32 R0, RZ, RZ, R16 ;  /* 0x000000ffff002224 */ /* 0x000fe200078e0010 */
[----:B------:R-:W-:Y:S01]  /*11e0*/  @P2 LOP3.LUT R25, R21, 0x80000, RZ, 0xfc, !PT ;  /* 0x0008000015192812 */ /* 0x000fe200078efcff */
[----:B------:R-:W-:-:S03]  /*11f0*/  @P2 IMAD.MOV.U32 R21, RZ, RZ, R6 ;  /* 0x000000ffff152224 */ /* 0x000fc600078e0006 */
[----:B------:R-:W-:Y:S02]  /*1200*/  @P2 SEL R27, R25, R20, P4 ;  /* 0x00000014191b2207 */ /* 0x000fe40002000000 */
[----:B------:R-:W-:Y:S01]  /*1210*/  @P2 SEL R0, R0, R21, P3 ;  /* 0x0000001500002207 */ /* 0x000fe20001800000 */
[----:B------:R-:W-:Y:S02]  /*1220*/  IMAD.MOV.U32 R20, RZ, RZ, R16 ;  /* 0x000000ffff147224 */ /* 0x000fe400078e0010 */
[----:B------:R-:W-:Y:S01]  /*1230*/  IMAD.MOV.U32 R21, RZ, RZ, R17 ;  /* 0x000000ffff157224 */ /* 0x000fe200078e0011 */
[----:B------:R-:W-:Y:S01]  /*1240*/  @P2 MOV R21, R27 ;  /* 0x0000001b00152202 */ /* 0x000fe20000000f00 */
[----:B------:R-:W-:Y:S01]  /*1250*/  @P2 IMAD.MOV.U32 R20, RZ, RZ, R0 ;  /* 0x000000ffff142224 */ /* 0x000fe200078e0000 */
[----:B0-----:R-:W-:Y:S01]  /*1260*/  DFMA R24, -R18, R22, 1 ;  /* 0x3ff000001218742b */ /* 0x001fe20000000116 */
[----:B----4-:R-:W-:Y:S02]  /*1270*/  @P1 IMAD.MOV.U32 R27, RZ, RZ, R3 ;  /* 0x000000ffff1b1224 */ /* 0x010fe400078e0003 */
[----:B------:R-:W-:-:S02]  /*1280*/  @P1 IMAD.MOV.U32 R0, RZ, RZ, R21 ;  /* 0x000000ffff001224 */ /* 0x000fc400078e0015 */
[----:B------:R-:W-:Y:S01]  /*1290*/  @P1 DSETP.MAX.AND P3, P4, R20, R2, PT ;  /* 0x000000021400122a */ /* 0x000fe20003c6f000 */
[----:B------:R-:W-:-:S05]  /*12a0*/  @P1 LOP3.LUT R29, R27, 0x80000, RZ, 0xfc, !PT ;  /* 0x000800001b1d1812 */ /* 0x000fca00078efcff */
[----:B------:R-:W-:Y:S01]  /*12b0*/  @P1 FSEL R26, R0, R27, P3 ;  /* 0x0000001b001a1208 */ /* 0x000fe20001800000 */
[----:B------:R-:W-:Y:S02]  /*12c0*/  @P1 IMAD.MOV.U32 R27, RZ, RZ, R2 ;  /* 0x000000ffff1b1224 */ /* 0x000fe400078e0002 */
[----:B------:R-:W-:Y:S01]  /*12d0*/  @P1 IMAD.MOV.U32 R0, RZ, RZ, R20 ;  /* 0x000000ffff001224 */ /* 0x000fe200078e0014 */
[----:B------:R-:W-:Y:S01]  /*12e0*/  DFMA R24, R24, R24, R24 ;  /* 0x000000181818722b */ /* 0x000fe20000000018 */
[----:B------:R-:W-:-:S03]  /*12f0*/  @P1 SEL R21, R29, R26, P4 ;  /* 0x0000001a1d151207 */ /* 0x000fc60002000000 */
[----:B------:R-:W-:Y:S02]  /*1300*/  @P1 SEL R20, R0, R27, P3 ;  /* 0x0000001b00141207 */ /* 0x000fe40001800000 */
[----:B------:R-:W-:Y:S02]  /*1310*/  @P0 IMAD.MOV.U32 R0, RZ, RZ, R21 ;  /* 0x000000ffff000224 */ /* 0x000fe400078e0015 */
[----:B------:R-:W-:Y:S02]  /*1320*/  DFMA R24, R22, R24, R22 ;  /* 0x000000181618722b */ /* 0x000fe40000000016 */
[----:B--2---:R-:W-:Y:S01]  /*1330*/  @P0 DSETP.MAX.AND P3, P4, R20, R4, PT ;  /* 0x000000041400022a */ /* 0x004fe20003c6f000 */
[----:B------:R-:W-:Y:S02]  /*1340*/  @P0 IMAD.MOV.U32 R23, RZ, RZ, R5 ;  /* 0x000000ffff170224 */ /* 0x000fe400078e0005 */
[----:B------:R-:W-:-:S03]  /*1350*/  @P0 IMAD.MOV.U32 R27, RZ, RZ, R4 ;  /* 0x000000ffff1b0224 */ /* 0x000fc600078e0004 */
[----:B------:R-:W-:Y:S01]  /*1360*/  @P0 FSEL R26, R0, R23, P3 ;  /* 0x00000017001a0208 */ /* 0x000fe20001800000 */
[----:B------:R-:W-:Y:S01]  /*1370*/  @P0 IMAD.MOV.U32 R0, RZ, RZ, R20 ;  /* 0x000000ffff000224 */ /* 0x000fe200078e0014 */
[----:B------:R-:W-:Y:S01]  /*1380*/  @P0 LOP3.LUT R29, R23, 0x80000, RZ, 0xfc, !PT ;  /* 0x00080000171d0812 */ /* 0x000fe200078efcff */
[----:B------:R-:W-:-:S03]  /*1390*/  DFMA R22, -R18, R24, 1 ;  /* 0x3ff000001216742b */ /* 0x000fc60000000118 */
[----:B------:R-:W-:Y:S02]  /*13a0*/  @P0 SEL R20, R0, R27, P3 ;  /* 0x0000001b00140207 */ /* 0x000fe40001800000 */
[----:B------:R-:W-:Y:S01]  /*13b0*/  @P0 SEL R21, R29, R26, P4 ;  /* 0x0000001a1d150207 */ /* 0x000fe20002000000 */
[----:B------:R-:W-:Y:S01]  /*13c0*/  @P2 DSETP.MIN.AND P3, P4, R16, R6, PT ;  /* 0x000000061000222a */ /* 0x000fe20003c60000 */
[----:B------:R-:W-:Y:S02]  /*13d0*/  @P2 IMAD.MOV.U32 R29, RZ, RZ, R7 ;  /* 0x000000ffff1d2224 */ /* 0x000fe400078e0007 */
[----:B------:R-:W-:Y:S01]  /*13e0*/  @P2 IMAD.MOV.U32 R0, RZ, RZ, R17 ;  /* 0x000000ffff002224 */ /* 0x000fe200078e0011 */
[----:B------:R-:W-:Y:S01]  /*13f0*/  @P2 MOV R27, R6 ;  /* 0x00000006001b2202 */ /* 0x000fe20000000f00 */
[----:B------:R-:W-:-:S03]  /*1400*/  DFMA R6, R24, R22, R24 ;  /* 0x000000161806722b */ /* 0x000fc60000000018 */
[----:B------:R-:W-:Y:S01]  /*1410*/  @P2 FSEL R22, R0, R29, P3 ;  /* 0x0000001d00162208 */ /* 0x000fe20001800000 */
[----:B------:R-:W-:Y:S01]  /*1420*/  @P2 IMAD.MOV.U32 R0, RZ, RZ, R16 ;  /* 0x000000ffff002224 */ /* 0x000fe200078e0010 */
[----:B------:R-:W-:-:S04]  /*1430*/  @P2 LOP3.LUT R29, R29, 0x80000, RZ, 0xfc, !PT ;  /* 0x000800001d1d2812 */ /* 0x000fc800078efcff */
[----:B------:R-:W-:Y:S02]  /*1440*/  @P2 SEL R27, R0, R27, P3 ;  /* 0x0000001b001b2207 */ /* 0x000fe40001800000 */
[----:B------:R-:W-:Y:S01]  /*1450*/  @P2 SEL R0, R29, R22, P4 ;  /* 0x000000161d002207 */ /* 0x000fe20002000000 */
[----:B------:R-:W-:Y:S01]  /*1460*/  DADD R20, -R16, R20 ;  /* 0x0000000010147229 */ /* 0x000fe20000000114 */
[----:B------:R-:W-:Y:S02]  /*1470*/  IMAD.MOV.U32 R22, RZ, RZ, R16 ;  /* 0x000000ffff167224 */ /* 0x000fe400078e0010 */
[----:B------:R-:W-:Y:S02]  /*1480*/  IMAD.MOV.U32 R23, RZ, RZ, R17 ;  /* 0x000000ffff177224 */ /* 0x000fe400078e0011 */
[----:B------:R-:W-:Y:S02]  /*1490*/  @P2 IMAD.MOV.U32 R22, RZ, RZ, R27 ;  /* 0x000000ffff162224 */ /* 0x000fe400078e001b */
[----:B------:R-:W-:Y:S01]  /*14a0*/  @P2 IMAD.MOV.U32 R23, RZ, RZ, R0 ;  /* 0x000000ffff172224 */ /* 0x000fe200078e0000 */
[----:B------:R-:W-:Y:S01]  /*14b0*/  DMUL R24, R20, R6 ;  /* 0x0000000614187228 */ /* 0x000fe20000000000 */
[----:B------:R-:W-:-:S04]  /*14c0*/  @P1 IMAD.MOV.U32 R27, RZ, RZ, R3 ;  /* 0x000000ffff1b1224 */ /* 0x000fc800078e0003 */
[----:B------:R-:W-:Y:S01]  /*14d0*/  @P1 DSETP.MIN.AND P2, P3, R22, R2, PT ;  /* 0x000000021600122a */ /* 0x000fe20003b40000 */
[----:B------:R-:W-:Y:S02]  /*14e0*/  @P1 MOV R0, R23 ;  /* 0x0000001700001202 */ /* 0x000fe40000000f00 */
[----:B------:R-:W-:-:S03]  /*14f0*/  @P1 LOP3.LUT R29, R27, 0x80000, RZ, 0xfc, !PT ;  /* 0x000800001b1d1812 */ /* 0x000fc600078efcff */
[----:B------:R-:W-:Y:S01]  /*1500*/  @P1 FSEL R28, R0, R27, P2 ;  /* 0x0000001b001c1208 */ /* 0x000fe20001000000 */
[----:B------:R-:W-:Y:S01]  /*1510*/  @P1 IMAD.MOV.U32 R0, RZ, RZ, R22 ;  /* 0x000000ffff001224 */ /* 0x000fe200078e0016 */
[----:B------:R-:W-:Y:S02]  /*1520*/  DFMA R26, -R18, R24, R20 ;  /* 0x00000018121a722b */ /* 0x000fe40000000114 */
[----:B------:R-:W-:Y:S02]  /*1530*/  @P1 SEL R23, R29, R28, P3 ;  /* 0x0000001c1d171207 */ /* 0x000fe40001800000 */
[----:B------:R-:W-:-:S04]  /*1540*/  @P1 SEL R22, R0, R2, P2 ;  /* 0x0000000200161207 */ /* 0x000fc80001000000 */
[----:B------:R-:W-:Y:S01]  /*1550*/  DFMA R2, R6, R26, R24 ;  /* 0x0000001a0602722b */ /* 0x000fe20000000018 */
[----:B------:R-:W-:Y:S01]  /*1560*/  @P0 IMAD.MOV.U32 R0, RZ, RZ, R23 ;  /* 0x000000ffff000224 */ /* 0x000fe200078e0017 */
[----:B------:R-:W-:Y:S01]  /*1570*/  @P0 DSETP.MIN.AND P1, P2, R22, R4, PT ;  /* 0x000000041600022a */ /* 0x000fe20003a20000 */
[----:B------:R-:W-:-:S05]  /*1580*/  @P0 IMAD.MOV.U32 R7, RZ, RZ, R5 ;  /* 0x000000ffff070224 */ /* 0x000fca00078e0005 */
[----:B------:R-:W-:Y:S01]  /*1590*/  @P0 FSEL R5, R0, R7, P1 ;  /* 0x0000000700050208 */ /* 0x000fe20000800000 */
[----:B------:R-:W-:Y:S01]  /*15a0*/  @P0 IMAD.MOV.U32 R0, RZ, RZ, R22 ;  /* 0x000000ffff000224 */ /* 0x000fe200078e0016 */
[----:B------:R-:W-:Y:S01]  /*15b0*/  @P0 LOP3.LUT R6, R7, 0x80000, RZ, 0xfc, !PT ;  /* 0x0008000007060812 */ /* 0x000fe200078efcff */
[----:B------:R-:W-:-:S03]  /*15c0*/  FFMA R7, RZ, R19, R3 ;  /* 0x00000013ff077223 */ /* 0x000fc60000000003 */
[----:B------:R-:W-:Y:S02]  /*15d0*/  @P0 SEL R22, R0, R4, P1 ;  /* 0x0000000400160207 */ /* 0x000fe40000800000 */
[----:B------:R-:W-:Y:S02]  /*15e0*/  @P0 SEL R23, R6, R5, P2 ;  /* 0x0000000506170207 */ /* 0x000fe40001000000 */
[----:B------:R-:W-:Y:S02]  /*15f0*/  FSETP.GT.AND P0, PT, |R7|, 1.469367938527859385e-39, PT ;  /* 0x001000000700780b */ /* 0x000fe40003f04200 */
[----:B------:R-:W-:Y:S01]  /*1600*/  FSETP.GEU.AND P1, PT, |R21|, 6.5827683646048100446e-37, PT ;  /* 0x036000001500780b */ /* 0x000fe20003f2e200 */
[----:B------:R-:W-:Y:S02]  /*1610*/  DSETP.GT.AND P4, PT, R18, RZ, PT ;  /* 0x000000ff1200722a */ /* 0x000fe40003f84000 */
[----:B------:R-:W-:-:S10]  /*1620*/  DADD R22, -R16, R22 ;  /* 0x0000000010167229 */ /* 0x000fd40000000116 */
[----:B------:R-:W-:Y:S05]  /*1630*/  @P0 BRA P1, `(.L_x_14) ;  /* 0x0000000000180947 */ /* 0x000fea0000800000 */
[----:B------:R-:W-:Y:S01]  /*1640*/  IMAD.MOV.U32 R4, RZ, RZ, R20 ;  /* 0x000000ffff047224 */ /* 0x000fe200078e0014 */
[----:B------:R-:W-:Y:S01]  /*1650*/  MOV R0, 0x16a0 ;  /* 0x000016a000007802 */ /* 0x000fe20000000f00 */
[----:B------:R-:W-:Y:S02]  /*1660*/  IMAD.MOV.U32 R5, RZ, RZ, R21 ;  /* 0x000000ffff057224 */ /* 0x000fe400078e0015 */
[----:B------:R-:W-:Y:S02]  /*1670*/  IMAD.MOV.U32 R30, RZ, RZ, R18 ;  /* 0x000000ffff1e7224 */ /* 0x000fe400078e0012 */
[----:B------:R-:W-:-:S07]  /*1680*/  IMAD.MOV.U32 R3, RZ, RZ, R19 ;  /* 0x000000ffff037224 */ /* 0x000fce00078e0013 */
[----:B------:R-:W-:Y:S05]  /*1690*/  CALL.REL.NOINC `($__internal_0_$__cuda_sm20_div_rn_f64_full) ;  /* 0x0000000c00307944 */ /* 0x000fea0003c00000 */
.L_x_14:
[----:B------:R-:W-:Y:S05]  /*16a0*/  BSYNC.RECONVERGENT B0 ;  /* 0x0000000000007941 */ /* 0x000fea0003800200 */
.L_x_13:
[----:B------:R-:W0:Y:S01]  /*16b0*/  MUFU.RCP64H R5, R19 ;  /* 0x0000001300057308 */ /* 0x000e220000001800 */
[----:B------:R-:W-:Y:S01]  /*16c0*/  MOV R4, 0x1 ;  /* 0x0000000100047802 */ /* 0x000fe20000000f00 */
[----:B------:R-:W-:Y:S01]  /*16d0*/  BSSY.RECONVERGENT B0, `(.L_x_15) ;  /* 0x0000018000007945 */ /* 0x000fe20003800200 */
[----:B------:R-:W-:Y:S01]  /*16e0*/  FSETP.GEU.AND P1, PT, |R23|, 6.5827683646048100446e-37, PT ;  /* 0x036000001700780b */ /* 0x000fe20003f2e200 */
[----:B------:R-:W-:-:S03]  /*16f0*/  DSETP.GEU.AND P5, PT, R18, RZ, PT ;  /* 0x000000ff1200722a */ /* 0x000fc60003fae000 */
[----:B0-----:R-:W-:-:S08]  /*1700*/  DFMA R6, -R18, R4, 1 ;  /* 0x3ff000001206742b */ /* 0x001fd00000000104 */
[----:B------:R-:W-:-:S08]  /*1710*/  DFMA R6, R6, R6, R6 ;  /* 0x000000060606722b */ /* 0x000fd00000000006 */
[----:B------:R-:W-:-:S08]  /*1720*/  DFMA R6, R4, R6, R4 ;  /* 0x000000060406722b */ /* 0x000fd00000000004 */
[----:B------:R-:W-:-:S08]  /*1730*/  DFMA R4, -R18, R6, 1 ;  /* 0x3ff000001204742b */ /* 0x000fd00000000106 */
[----:B------:R-:W-:-:S08]  /*1740*/  DFMA R24, R6, R4, R6 ;  /* 0x000000040618722b */ /* 0x000fd00000000006 */
[----:B------:R-:W-:-:S08]  /*1750*/  DMUL R4, R22, R24 ;  /* 0x0000001816047228 */ /* 0x000fd00000000000 */
[----:B------:R-:W-:-:S08]  /*1760*/  DFMA R6, -R18, R4, R22 ;  /* 0x000000041206722b */ /* 0x000fd00000000116 */
[----:B------:R-:W-:Y:S01]  /*1770*/  DFMA R4, R24, R6, R4 ;  /* 0x000000061804722b */ /* 0x000fe20000000004 */
[----:B------:R-:W-:Y:S02]  /*1780*/  FSEL R6, R2, RZ, P4 ;  /* 0x000000ff02067208 */ /* 0x000fe40002000000 */
[----:B------:R-:W-:-:S07]  /*1790*/  FSEL R7, R3, 1.875, P4 ;  /* 0x3ff0000003077808 */ /* 0x000fce0002000000 */
[----:B------:R-:W-:-:S05]  /*17a0*/  FFMA R0, RZ, R19, R5 ;  /* 0x00000013ff007223 */ /* 0x000fca0000000005 */
[----:B------:R-:W-:-:S13]  /*17b0*/  FSETP.GT.AND P0, PT, |R0|, 1.469367938527859385e-39, PT ;  /* 0x001000000000780b */ /* 0x000fda0003f04200 */
[----:B------:R-:W-:Y:S05]  /*17c0*/  @P0 BRA P1, `(.L_x_16) ;  /* 0x0000000000200947 */ /* 0x000fea0000800000 */
        /* <DEDUP_REMOVED lines=8> */
.L_x_16:
[----:B------:R-:W-:Y:S05]  /*1850*/  BSYNC.RECONVERGENT B0 ;  /* 0x0000000000007941 */ /* 0x000fea0003800200 */
.L_x_15:
[----:B------:R-:W2:Y:S01]  /*1860*/  LDG.E.64 R24, desc[UR4][R12.64+0x8] ;  /* 0x000008040c187981 */ /* 0x000ea2000c1e1b00 */
[----:B------:R-:W-:Y:S01]  /*1870*/  IMAD.MOV.U32 R2, RZ, RZ, 0x1 ;  /* 0x00000001ff027424 */ /* 0x000fe200078e00ff */
[----:B------:R-:W0:Y:S01]  /*1880*/  LDCU.64 UR6, c[0x0][0x380] ;  /* 0x00007000ff0677ac */ /* 0x000e220008000a00 */
[----:B------:R-:W-:Y:S01]  /*1890*/  FSEL R4, R4, R6, !P5 ;  /* 0x0000000604047208 */ /* 0x000fe20006800000 */
[----:B------:R-:W-:Y:S01]  /*18a0*/  BSSY.RECONVERGENT B0, `(.L_x_17) ;  /* 0x000001e000007945 */ /* 0x000fe20003800200 */
[----:B------:R-:W-:Y:S02]  /*18b0*/  FSEL R5, R5, R7, !P5 ;  /* 0x0000000705057208 */ /* 0x000fe40006800000 */
[----:B------:R-:W-:-:S04]  /*18c0*/  FSETP.GEU.AND P1, PT, |R21|, 6.5827683646048100446e-37, PT ;  /* 0x036000001500780b */ /* 0x000fc80003f2e200 */
[----:B0-----:R-:W-:-:S08]  /*18d0*/  DMUL R4, R4, UR6 ;  /* 0x0000000604047c28 */ /* 0x001fd00008000000 */
[----:B------:R-:W-:Y:S02]  /*18e0*/  DSETP.MIN.AND P2, P3, R4, 1, PT ;  /* 0x3ff000000400742a */ /* 0x000fe40003b40000 */
[----:B------:R-:W-:Y:S01]  /*18f0*/  MOV R0, R5 ;  /* 0x0000000500007202 */ /* 0x000fe20000000f00 */
[----:B--2---:R-:W-:-:S06]  /*1900*/  DADD R24, -R16, R24 ;  /* 0x0000000010187229 */ /* 0x004fcc0000000118 */
[----:B------:R-:W0:Y:S02]  /*1910*/  MUFU.RCP64H R3, R25 ;  /* 0x0000001900037308 */ /* 0x000e240000001800 */
[C---:B------:R-:W-:Y:S02]  /*1920*/  DSETP.GT.AND P4, PT, R24.reuse, RZ, PT ;  /* 0x000000ff1800722a */ /* 0x040fe40003f84000 */
        /* <DEDUP_REMOVED lines=8> */
[----:B------:R-:W-:Y:S01]  /*19b0*/  IMAD.MOV.U32 R7, RZ, RZ, 0x80000 ;  /* 0x00080000ff077424 */ /* 0x000fe200078e00ff */
[----:B------:R-:W-:Y:S02]  /*19c0*/  FSEL R27, R0, 1.875, P2 ;  /* 0x3ff00000001b7808 */ /* 0x000fe40001000000 */
[----:B------:R-:W-:Y:S02]  /*19d0*/  SEL R26, R4, RZ, P2 ;  /* 0x000000ff041a7207 */ /* 0x000fe40001000000 */
[----:B------:R-:W-:-:S04]  /*19e0*/  @P3 LOP3.LUT R27, R7, 0x3ff00000, RZ, 0xfc, !PT ;  /* 0x3ff00000071b3812 */ /* 0x000fc800078efcff */
        /* <DEDUP_REMOVED lines=9> */
.L_x_18:
[----:B------:R-:W-:Y:S05]  /*1a80*/  BSYNC.RECONVERGENT B0 ;  /* 0x0000000000007941 */ /* 0x000fea0003800200 */
.L_x_17:
[----:B------:R-:W0:Y:S01]  /*1a90*/  MUFU.RCP64H R5, R25 ;  /* 0x0000001900057308 */ /* 0x000e220000001800 */
[----:B------:R-:W-:Y:S01]  /*1aa0*/  IMAD.MOV.U32 R4, RZ, RZ, 0x1 ;  /* 0x00000001ff047424 */ /* 0x000fe200078e00ff */
[----:B------:R-:W-:Y:S01]  /*1ab0*/  FSETP.GEU.AND P1, PT, |R23|, 6.5827683646048100446e-37, PT ;  /* 0x036000001700780b */ /* 0x000fe20003f2e200 */
[----:B------:R-:W-:Y:S01]  /*1ac0*/  BSSY.RECONVERGENT B0, `(.L_x_19) ;  /* 0x0000017000007945 */ /* 0x000fe20003800200 */
        /* <DEDUP_REMOVED lines=22> */
.L_x_20:
[----:B------:R-:W-:Y:S05]  /*1c30*/  BSYNC.RECONVERGENT B0 ;  /* 0x0000000000007941 */ /* 0x000fea0003800200 */
.L_x_19:
[----:B------:R-:W2:Y:S01]  /*1c40*/  LDG.E.64 R28, desc[UR4][R12.64+0x10] ;  /* 0x000010040c1c7981 */ /* 0x000ea2000c1e1b00 */
[----:B------:R-:W-:Y:S01]  /*1c50*/  IMAD.MOV.U32 R2, RZ, RZ, 0x1 ;  /* 0x00000001ff027424 */ /* 0x000fe200078e00ff */
[----:B------:R-:W0:Y:S01]  /*1c60*/  LDCU.64 UR6, c[0x0][0x380] ;  /* 0x00007000ff0677ac */ /* 0x000e220008000a00 */
[----:B------:R-:W-:Y:S01]  /*1c70*/  FSEL R6, R4, R6, !P5 ;  /* 0x0000000604067208 */ /* 0x000fe20006800000 */
[----:B------:R-:W-:Y:S01]  /*1c80*/  IMAD.MOV.U32 R32, RZ, RZ, 0x80000 ;  /* 0x00080000ff207424 */ /* 0x000fe200078e00ff */
[----:B------:R-:W-:Y:S01]  /*1c90*/  FSEL R7, R5, R7, !P5 ;  /* 0x0000000705077208 */ /* 0x000fe20006800000 */
[----:B------:R-:W-:Y:S01]  /*1ca0*/  BSSY.RECONVERGENT B0, `(.L_x_21) ;  /* 0x0000024000007945 */ /* 0x000fe20003800200 */
[----:B--2---:R-:W-:-:S06]  /*1cb0*/  DADD R28, -R16, R28 ;  /* 0x00000000101c7229 */ /* 0x004fcc000000011c */
[----:B------:R-:W1:Y:S02]  /*1cc0*/  MUFU.RCP64H R3, R29 ;  /* 0x0000001d00037308 */ /* 0x000e640000001800 */
[C---:B------:R-:W-:Y:S02]  /*1cd0*/  DSETP.GT.AND P4, PT, R28.reuse, RZ, PT ;  /* 0x000000ff1c00722a */ /* 0x040fe40003f84000 */
[----:B-1----:R-:W-:-:S08]  /*1ce0*/  DFMA R30, -R28, R2, 1 ;  /* 0x3ff000001c1e742b */ /* 0x002fd00000000102 */
[----:B------:R-:W-:-:S08]  /*1cf0*/  DFMA R30, R30, R30, R30 ;  /* 0x0000001e1e1e722b */ /* 0x000fd0000000001e */
[----:B------:R-:W-:-:S08]  /*1d00*/  DFMA R30, R2, R30, R2 ;  /* 0x0000001e021e722b */ /* 0x000fd00000000002 */
[----:B------:R-:W-:-:S08]  /*1d10*/  DFMA R2, -R28, R30, 1 ;  /* 0x3ff000001c02742b */ /* 0x000fd0000000011e */
[----:B------:R-:W-:Y:S02]  /*1d20*/  DFMA R30, R30, R2, R30 ;  /* 0x000000021e1e722b */ /* 0x000fe4000000001e */
[----:B0-----:R-:W-:-:S06]  /*1d30*/  DMUL R2, R6, UR6 ;  /* 0x0000000606027c28 */ /* 0x001fcc0008000000 */
[----:B------:R-:W-:Y:S02]  /*1d40*/  DMUL R4, R20, R30 ;  /* 0x0000001e14047228 */ /* 0x000fe40000000000 */
[----:B------:R-:W-:Y:S02]  /*1d50*/  DSETP.MIN.AND P0, P1, R2, 1, PT ;  /* 0x3ff000000200742a */ /* 0x000fe40003900000 */
[----:B------:R-:W-:-:S04]  /*1d60*/  IMAD.MOV.U32 R0, RZ, RZ, R3 ;  /* 0x000000ffff007224 */ /* 0x000fc800078e0003 */
[----:B------:R-:W-:Y:S01]  /*1d70*/  DFMA R6, -R28, R4, R20 ;  /* 0x000000041c06722b */ /* 0x000fe20000000114 */
[----:B------:R-:W-:Y:S01]  /*1d80*/  FSEL R33, R0, 1.875, P0 ;  /* 0x3ff0000000217808 */ /* 0x000fe20000000000 */
[----:B------:R-:W-:-:S06]  /*1d90*/  IMAD.MOV.U32 R0, RZ, RZ, R2 ;  /* 0x000000ffff007224 */ /* 0x000fcc00078e0002 */
[----:B------:R-:W-:Y:S01]  /*1da0*/  DFMA R2, R30, R6, R4 ;  /* 0x000000061e02722b */ /* 0x000fe20000000004 */
[----:B------:R-:W-:Y:S01]  /*1db0*/  @P1 LOP3.LUT R33, R32, 0x3ff00000, RZ, 0xfc, !PT ;  /* 0x3ff0000020211812 */ /* 0x000fe200078efcff */
[----:B------:R-:W-:Y:S01]  /*1dc0*/  IMAD.MOV.U32 R6, RZ, RZ, R26 ;  /* 0x000000ffff067224 */ /* 0x000fe200078e001a */
[----:B------:R-:W-:Y:S02]  /*1dd0*/  SEL R4, R0, RZ, P0 ;  /* 0x000000ff00047207 */ /* 0x000fe40000000000 */
[----:B------:R-:W-:Y:S01]  /*1de0*/  FSETP.GEU.AND P1, PT, |R21|, 6.5827683646048100446e-37, PT ;  /* 0x036000001500780b */ /* 0x000fe20003f2e200 */
[----:B------:R-:W-:-:S04]  /*1df0*/  IMAD.MOV.U32 R5, RZ, RZ, R33 ;  /* 0x000000ffff057224 */ /* 0x000fc800078e0021 */
[----:B------:R-:W-:Y:S02]  /*1e00*/  FFMA R0, RZ, R29, R3 ;  /* 0x0000001dff007223 */ /* 0x000fe40000000003 */
[----:B------:R-:W-:-:S03]  /*1e10*/  DSETP.MIN.AND P2, P3, R26, R4, PT ;  /* 0x000000041a00722a */ /* 0x000fc60003b40000 */
[----:B------:R-:W-:Y:S02]  /*1e20*/  FSETP.GT.AND P0, PT, |R0|, 1.469367938527859385e-39, PT ;  /* 0x001000000000780b */ /* 0x000fe40003f04200 */
[----:B------:R-:W-:Y:S02]  /*1e30*/  MOV R0, R5 ;  /* 0x0000000500007202 */ /* 0x000fe40000000f00 */
[----:B------:R-:W-:Y:S02]  /*1e40*/  SEL R6, R6, R4, P2 ;  /* 0x0000000406067207 */ /* 0x000fe40001000000 */
[----:B------:R-:W-:-:S05]  /*1e50*/  FSEL R7, R27, R0, P2 ;  /* 0x000000001b077208 */ /* 0x000fca0001000000 */
[----:B------:R-:W-:Y:S02]  /*1e60*/  @P3 LOP3.LUT R7, R0, 0x80000, RZ, 0xfc, !PT ;  /* 0x0008000000073812 */ /* 0x000fe400078efcff */
[----:B------:R-:W-:Y:S05]  /*1e70*/  @P0 BRA P1, `(.L_x_22) ;  /* 0x0000000000180947 */ /* 0x000fea0000800000 */
[----:B------:R-:W-:Y:S01]  /*1e80*/  IMAD.MOV.U32 R4, RZ, RZ, R20 ;  /* 0x000000ffff047224 */ /* 0x000fe200078e0014 */
[----:B------:R-:W-:Y:S01]  /*1e90*/  MOV R0, 0x1ee0 ;  /* 0x00001ee000007802 */ /* 0x000fe20000000f00 */
[----:B------:R-:W-:Y:S02]  /*1ea0*/  IMAD.MOV.U32 R5, RZ, RZ, R21 ;  /* 0x000000ffff057224 */ /* 0x000fe400078e0015 */
[----:B------:R-:W-:Y:S02]  /*1eb0*/  IMAD.MOV.U32 R30, RZ, RZ, R28 ;  /* 0x000000ffff1e7224 */ /* 0x000fe400078e001c */
[----:B------:R-:W-:-:S07]  /*1ec0*/  IMAD.MOV.U32 R3, RZ, RZ, R29 ;  /* 0x000000ffff037224 */ /* 0x000fce00078e001d */
[----:B------:R-:W-:Y:S05]  /*1ed0*/  CALL.REL.NOINC `($__internal_0_$__cuda_sm20_div_rn_f64_full) ;  /* 0x0000000400207944 */ /* 0x000fea0003c00000 */
.L_x_22:
[----:B------:R-:W-:Y:S05]  /*1ee0*/  BSYNC.RECONVERGENT B0 ;  /* 0x0000000000007941 */ /* 0x000fea0003800200 */
.L_x_21:
        /* <DEDUP_REMOVED lines=26> */
.L_x_24:
[----:B------:R-:W-:Y:S05]  /*2090*/  BSYNC.RECONVERGENT B0 ;  /* 0x0000000000007941 */ /* 0x000fea0003800200 */
.L_x_23:
[----:B------:R-:W2:Y:S01]  /*20a0*/  LDG.E.64 R2, desc[UR4][R10.64] ;  /* 0x000000040a027981 */ /* 0x000ea2000c1e1b00 */
[----:B------:R-:W0:Y:S01]  /*20b0*/  LDCU.64 UR6, c[0x0][0x380] ;  /* 0x00007000ff0677ac */ /* 0x000e220008000a00 */
[----:B------:R-:W-:Y:S01]  /*20c0*/  FSEL R4, R4, R20, !P5 ;  /* 0x0000001404047208 */ /* 0x000fe20006800000 */
[----:B------:R-:W-:Y:S01]  /*20d0*/  IMAD.MOV.U32 R20, RZ, RZ, 0x80000 ;  /* 0x00080000ff147424 */ /* 0x000fe200078e00ff */
[----:B------:R-:W-:-:S06]  /*20e0*/  FSEL R5, R5, R21, !P5 ;  /* 0x0000001505057208 */ /* 0x000fcc0006800000 */
[----:B0-----:R-:W-:-:S08]  /*20f0*/  DMUL R4, R4, UR6 ;  /* 0x0000000604047c28 */ /* 0x001fd00008000000 */
[----:B------:R-:W-:Y:S02]  /*2100*/  DSETP.MIN.AND P0, P1, R4, 1, PT ;  /* 0x3ff000000400742a */ /* 0x000fe40003900000 */
[----:B------:R-:W-:-:S04]  /*2110*/  IMAD.MOV.U32 R0, RZ, RZ, R5 ;  /* 0x000000ffff007224 */ /* 0x000fc800078e0005 */
[----:B------:R-:W-:Y:S02]  /*2120*/  SEL R4, R4, RZ, P0 ;  /* 0x000000ff04047207 */ /* 0x000fe40000000000 */
[----:B------:R-:W-:Y:S01]  /*2130*/  FSEL R21, R0, 1.875, P0 ;  /* 0x3ff0000000157808 */ /* 0x000fe20000000000 */
[----:B------:R-:W-:-:S05]  /*2140*/  IMAD.MOV.U32 R0, RZ, RZ, R7 ;  /* 0x000000ffff007224 */ /* 0x000fca00078e0007 */
[----:B------:R-:W-:-:S05]  /*2150*/  @P1 LOP3.LUT R21, R20, 0x3ff00000, RZ, 0xfc, !PT ;  /* 0x3ff0000014151812 */ /* 0x000fca00078efcff */
[----:B------:R-:W-:-:S04]  /*2160*/  IMAD.MOV.U32 R5, RZ, RZ, R21 ;  /* 0x000000ffff057224 */ /* 0x000fc800078e0015 */
[----:B------:R-:W-:Y:S02]  /*2170*/  IMAD.MOV.U32 R21, RZ, RZ, R5 ;  /* 0x000000ffff157224 */ /* 0x000fe400078e0005 */
[----:B------:R-:W-:-:S06]  /*2180*/  DSETP.MIN.AND P0, P1, R6, R4, PT ;  /* 0x000000040600722a */ /* 0x000fcc0003900000 */
[----:B------:R-:W-:Y:S02]  /*2190*/  FSEL R23, R0, R21, P0 ;  /* 0x0000001500177208 */ /* 0x000fe40000000000 */
[----:B------:R-:W-:-:S06]  /*21a0*/  SEL R4, R6, R4, P0 ;  /* 0x0000000406047207 */ /* 0x000fcc0000000000 */
[----:B------:R-:W-:-:S05]  /*21b0*/  @P1 LOP3.LUT R23, R21, 0x80000, RZ, 0xfc, !PT ;  /* 0x0008000015171812 */ /* 0x000fca00078efcff */
[----:B------:R-:W-:-:S06]  /*21c0*/  IMAD.MOV.U32 R5, RZ, RZ, R23 ;  /* 0x000000ffff057224 */ /* 0x000fcc00078e0017 */
[----:B--2---:R-:W-:-:S07]  /*21d0*/  DMUL R2, R4, R2 ;  /* 0x0000000204027228 */ /* 0x004fce0000000000 */
[----:B------:R0:W-:Y:S04]  /*21e0*/  STG.E.64 desc[UR4][R10.64], R2 ;  /* 0x000000020a007986 */ /* 0x0001e8000c101b04 */
[----:B------:R-:W2:Y:S01]  /*21f0*/  LDG.E.64 R6, desc[UR4][R8.64] ;  /* 0x0000000408067981 */ /* 0x000ea2000c1e1b00 */
[-CC-:B------:R-:W-:Y:S02]  /*2200*/  DFMA R24, R24, R4.reuse, R16.reuse ;  /* 0x000000041818722b */ /* 0x180fe40000000010 */
[----:B------:R-:W-:-:S08]  /*2210*/  DFMA R28, R28, R4, R16 ;  /* 0x000000041c1c722b */ /* 0x000fd00000000010 */
[----:B------:R-:W-:-:S08]  /*2220*/  DADD R20, R24, R28 ;  /* 0x0000000018147229 */ /* 0x000fd0000000001c */
[----:B------:R-:W-:Y:S02]  /*2230*/  DMUL R20, R20, 0.5 ;  /* 0x3fe0000014147828 */ /* 0x000fe40000000000 */
[----:B--2---:R-:W-:Y:S02]  /*2240*/  DMUL R6, R4, R6 ;  /* 0x0000000604067228 */ /* 0x004fe40000000000 */
[----:B------:R-:W-:-:S05]  /*2250*/  DFMA R4, R18, R4, R16 ;  /* 0x000000041204722b */ /* 0x000fca0000000010 */
[----:B------:R1:W-:Y:S04]  /*2260*/  STG.E.64 desc[UR4][R8.64], R6 ;  /* 0x0000000608007986 */ /* 0x0003e8000c101b04 */
[----:B------:R-:W-:Y:S04]  /*2270*/  STG.E.64 desc[UR4][R12.64], R4 ;  /* 0x000000040c007986 */ /* 0x000fe8000c101b04 */
[----:B------:R-:W-:Y:S04]  /*2280*/  STG.E.64 desc[UR4][R12.64+0x8], R24 ;  /* 0x000008180c007986 */ /* 0x000fe8000c101b04 */
[----:B------:R-:W-:Y:S04]  /*2290*/  STG.E.64 desc[UR4][R12.64+0x10], R28 ;  /* 0x0000101c0c007986 */ /* 0x000fe8000c101b04 */
[----:B------:R-:W-:Y:S04]  /*22a0*/  STG.E.64 desc[UR4][R14.64], R20 ;  /* 0x000000140e007986 */ /* 0x000fe8000c101b04 */
[----:B0-----:R-:W2:Y:S04]  /*22b0*/  LDG.E.64 R2, desc[UR4][R12.64+0x10] ;  /* 0x000010040c027981 */ /* 0x001ea8000c1e1b00 */
[----:B------:R-:W2:Y:S02]  /*22c0*/  LDG.E.64 R10, desc[UR4][R12.64] ;  /* 0x000000040c0a7981 */ /* 0x000ea4000c1e1b00 */
[----:B--2---:R-:W-:-:S08]  /*22d0*/  DADD R2, R2, R10 ;  /* 0x0000000002027229 */ /* 0x004fd0000000000a */
[----:B------:R-:W-:-:S07]  /*22e0*/  DMUL R2, R2, 0.5 ;  /* 0x3fe0000002027828 */ /* 0x000fce0000000000 */
[----:B------:R-:W-:Y:S04]  /*22f0*/  STG.E.64 desc[UR4][R14.64+0x8], R2 ;  /* 0x000008020e007986 */ /* 0x000fe8000c101b04 */
[----:B------:R-:W2:Y:S04]  /*2300*/  LDG.E.64 R10, desc[UR4][R12.64] ;  /* 0x000000040c0a7981 */ /* 0x000ea8000c1e1b00 */
[----:B-1----:R-:W2:Y:S02]  /*2310*/  LDG.E.64 R6, desc[UR4][R12.64+0x8] ;  /* 0x000008040c067981 */ /* 0x002ea4000c1e1b00 */
[----:B--2---:R-:W-:-:S08]  /*2320*/  DADD R6, R10, R6 ;  /* 0x000000000a067229 */ /* 0x004fd00000000006 */
[----:B------:R-:W-:-:S07]  /*2330*/  DMUL R6, R6, 0.5 ;  /* 0x3fe0000006067828 */ /* 0x000fce0000000000 */
[----:B------:R-:W-:Y:S01]  /*2340*/  STG.E.64 desc[UR4][R14.64+0x10], R6 ;  /* 0x000010060e007986 */ /* 0x000fe2000c101b04 */
[----:B------:R-:W-:Y:S05]  /*2350*/  EXIT ;  /* 0x000000000000794d */ /* 0x000fea0003800000 */
        .weak           $__internal_0_$__cuda_sm20_div_rn_f64_full
        .type           $__internal_0_$__cuda_sm20_div_rn_f64_full,@function
        .size           $__internal_0_$__cuda_sm20_div_rn_f64_full,(.L_x_31 - $__internal_0_$__cuda_sm20_div_rn_f64_full)
$__internal_0_$__cuda_sm20_div_rn_f64_full:
[C---:B------:R-:W-:Y:S01]  /*2360*/  FSETP.GEU.AND P0, PT, |R3|.reuse, 1.469367938527859385e-39, PT ;  /* 0x001000000300780b */ /* 0x040fe20003f0e200 */
[----:B------:R-:W-:Y:S01]  /*2370*/  IMAD.MOV.U32 R33, RZ, RZ, R3 ;  /* 0x000000ffff217224 */ /* 0x000fe200078e0003 */
[----:B------:R-:W-:Y:S01]  /*2380*/  MOV R32, R30 ;  /* 0x0000001e00207202 */ /* 0x000fe20000000f00 */
[----:B------:R-:W-:Y:S01]  /*2390*/  IMAD.MOV.U32 R35, RZ, RZ, R5 ;  /* 0x000000ffff237224 */ /* 0x000fe200078e0005 */
[C---:B------:R-:W-:Y:S01]  /*23a0*/  LOP3.LUT R31, R3.reuse, 0x800fffff, RZ, 0xc0, !PT ;  /* 0x800fffff031f7812 */ /* 0x040fe200078ec0ff */
[----:B------:R-:W-:Y:S01]  /*23b0*/  IMAD.MOV.U32 R40, RZ, RZ, 0x1 ;  /* 0x00000001ff287424 */ /* 0x000fe200078e00ff */
[----:B------:R-:W-:Y:S01]  /*23c0*/  LOP3.LUT R3, R3, 0x7ff00000, RZ, 0xc0, !PT ;  /* 0x7ff0000003037812 */ /* 0x000fe200078ec0ff */
[----:B------:R-:W-:Y:S01]  /*23d0*/  IMAD.MOV.U32 R34, RZ, RZ, R4 ;  /* 0x000000ffff227224 */ /* 0x000fe200078e0004 */
[----:B------:R-:W-:Y:S01]  /*23e0*/  LOP3.LUT R31, R31, 0x3ff00000, RZ, 0xfc, !PT ;  /* 0x3ff000001f1f7812 */ /* 0x000fe200078efcff */
[----:B------:R-:W-:Y:S01]  /*23f0*/  IMAD.MOV.U32 R4, RZ, RZ, 0x1ca00000 ;  /* 0x1ca00000ff047424 */ /* 0x000fe200078e00ff */
[C---:B------:R-:W-:Y:S01]  /*2400*/  FSETP.GEU.AND P1, PT, |R35|.reuse, 1.469367938527859385e-39, PT ;  /* 0x001000002300780b */ /* 0x040fe20003f2e200 */
[----:B------:R-:W-:Y:S01]  /*2410*/  BSSY.RECONVERGENT B2, `(.L_x_25) ;  /* 0x0000056000027945 */ /* 0x000fe20003800200 */
[----:B------:R-:W-:Y:S01]  /*2420*/  LOP3.LUT R2, R35, 0x7ff00000, RZ, 0xc0, !PT ;  /* 0x7ff0000023027812 */ /* 0x000fe200078ec0ff */
[----:B------:R-:W-:-:S03]  /*2430*/  @!P0 DMUL R30, R32, 8.98846567431157953865e+307 ;  /* 0x7fe00000201e8828 */ /* 0x000fc60000000000 */
[----:B------:R-:W-:-:S03]  /*2440*/  ISETP.GE.U32.AND P3, PT, R2, R3, PT ;  /* 0x000000030200720c */ /* 0x000fc60003f66070 */
[----:B------:R-:W0:Y:S01]  /*2450*/  MUFU.RCP64H R41, R31 ;  /* 0x0000001f00297308 */ /* 0x000e220000001800 */
[----:B------:R-:W-:-:S03]  /*2460*/  SEL R4, R4, 0x63400000, !P3 ;  /* 0x6340000004047807 */ /* 0x000fc60005800000 */
[----:B------:R-:W-:Y:S02]  /*2470*/  @!P1 LOP3.LUT R5, R33, 0x7ff00000, RZ, 0xc0, !PT ;  /* 0x7ff0000021059812 */ /* 0x000fe400078ec0ff */
[----:B------:R-:W-:Y:S02]  /*2480*/  @!P0 LOP3.LUT R3, R31, 0x7ff00000, RZ, 0xc0, !PT ;  /* 0x7ff000001f038812 */ /* 0x000fe400078ec0ff */
[----:B------:R-:W-:Y:S01]  /*2490*/  @!P1 ISETP.GE.U32.AND P2, PT, R2, R5, PT ;  /* 0x000000050200920c */ /* 0x000fe20003f46070 */
[----:B------:R-:W-:-:S05]  /*24a0*/  IMAD.MOV.U32 R5, RZ, RZ, 0x1ca00000 ;  /* 0x1ca00000ff057424 */ /* 0x000fca00078e00ff */
[----:B------:R-:W-:Y:S01]  /*24b0*/  @!P1 SEL R5, R5, 0x63400000, !P2 ;  /* 0x6340000005059807 */ /* 0x000fe20005000000 */
[----:B0-----:R-:W-:-:S03]  /*24c0*/  DFMA R36, R40, -R30, 1 ;  /* 0x3ff000002824742b */ /* 0x001fc6000000081e */
[----:B------:R-:W-:-:S04]  /*24d0*/  @!P1 LOP3.LUT R5, R5, 0x80000000, R35, 0xf8, !PT ;  /* 0x8000000005059812 */ /* 0x000fc800078ef823 */
[----:B------:R-:W-:Y:S01]  /*24e0*/  @!P1 LOP3.LUT R5, R5, 0x100000, RZ, 0xfc, !PT ;  /* 0x0010000005059812 */ /* 0x000fe200078efcff */
[----:B------:R-:W-:-:S08]  /*24f0*/  DFMA R36, R36, R36, R36 ;  /* 0x000000242424722b */ /* 0x000fd00000000024 */
[----:B------:R-:W-:Y:S01]  /*2500*/  DFMA R40, R40, R36, R40 ;  /* 0x000000242828722b */ /* 0x000fe20000000028 */
[----:B------:R-:W-:Y:S01]  /*2510*/  LOP3.LUT R37, R4, 0x800fffff, R35, 0xf8, !PT ;  /* 0x800fffff04257812 */ /* 0x000fe200078ef823 */
[----:B------:R-:W-:Y:S02]  /*2520*/  IMAD.MOV.U32 R36, RZ, RZ, R34 ;  /* 0x000000ffff247224 */ /* 0x000fe400078e0022 */
[----:B------:R-:W-:-:S04]  /*2530*/  @!P1 IMAD.MOV.U32 R4, RZ, RZ, RZ ;  /* 0x000000ffff049224 */ /* 0x000fc800078e00ff */
[----:B------:R-:W-:Y:S02]  /*2540*/  DFMA R38, R40, -R30, 1 ;  /* 0x3ff000002826742b */ /* 0x000fe4000000081e */
[----:B------:R-:W-:Y:S01]  /*2550*/  @!P1 DFMA R36, R36, 2, -R4 ;  /* 0x400000002424982b */ /* 0x000fe20000000804 */
[----:B------:R-:W-:-:S05]  /*2560*/  MOV R4, R2 ;  /* 0x0000000200047202 */ /* 0x000fca0000000f00 */
[----:B------:R-:W-:-:S04]  /*2570*/  DFMA R40, R40, R38, R40 ;  /* 0x000000262828722b */ /* 0x000fc80000000028 */
[----:B------:R-:W-:-:S04]  /*2580*/  @!P1 LOP3.LUT R4, R37, 0x7ff00000, RZ, 0xc0, !PT ;  /* 0x7ff0000025049812 */ /* 0x000fc800078ec0ff */
[----:B------:R-:W-:Y:S01]  /*2590*/  DMUL R38, R40, R36 ;  /* 0x0000002428267228 */ /* 0x000fe20000000000 */
[----:B------:R-:W-:-:S05]  /*25a0*/  VIADD R5, R4, 0xffffffff ;  /* 0xffffffff04057836 */ /* 0x000fca0000000000 */
[----:B------:R-:W-:Y:S01]  /*25b0*/  ISETP.GT.U32.AND P0, PT, R5, 0x7feffffe, PT ;  /* 0x7feffffe0500780c */ /* 0x000fe20003f04070 */
[----:B------:R-:W-:Y:S01]  /*25c0*/  VIADD R5, R3, 0xffffffff ;  /* 0xffffffff03057836 */ /* 0x000fe20000000000 */
[----:B------:R-:W-:-:S04]  /*25d0*/  DFMA R42, R38, -R30, R36 ;  /* 0x8000001e262a722b */ /* 0x000fc80000000024 */
[----:B------:R-:W-:-:S04]  /*25e0*/  ISETP.GT.U32.OR P0, PT, R5, 0x7feffffe, P0 ;  /* 0x7feffffe0500780c */ /* 0x000fc80000704470 */
[----:B------:R-:W-:-:S09]  /*25f0*/  DFMA R38, R40, R42, R38 ;  /* 0x0000002a2826722b */ /* 0x000fd20000000026 */
[----:B------:R-:W-:Y:S05]  /*2600*/  @P0 BRA `(.L_x_26) ;  /* 0x0000000000780947 */ /* 0x000fea0003800000 */
[----:B------:R-:W-:Y:S01]  /*2610*/  LOP3.LUT R3, R33, 0x7ff00000, RZ, 0xc0, !PT ;  /* 0x7ff0000021037812 */ /* 0x000fe200078ec0ff */
[----:B------:R-:W-:-:S03]  /*2620*/  IMAD.MOV.U32 R4, RZ, RZ, 0x1ca00000 ;  /* 0x1ca00000ff047424 */ /* 0x000fc600078e00ff */
[CC--:B------:R-:W-:Y:S02]  /*2630*/  VIADDMNMX R5, R2.reuse, -R3.reuse, 0xb9600000, !PT ;  /* 0xb960000002057446 */ /* 0x0c0fe40007800903 */
[----:B------:R-:W-:Y:S01]  /*2640*/  ISETP.GE.U32.AND P0, PT, R2, R3, PT ;  /* 0x000000030200720c */ /* 0x000fe20003f06070 */
[----:B------:R-:W-:Y:S01]  /*2650*/  IMAD.MOV.U32 R2, RZ, RZ, RZ ;  /* 0x000000ffff027224 */ /* 0x000fe200078e00ff */
[----:B------:R-:W-:Y:S02]  /*2660*/  VIMNMX R5, PT, PT, R5, 0x46a00000, PT ;  /* 0x46a0000005057848 */ /* 0x000fe40003fe0100 */
[----:B------:R-:W-:-:S05]  /*2670*/  SEL R4, R4, 0x63400000, !P0 ;  /* 0x6340000004047807 */ /* 0x000fca0004000000 */
[----:B------:R-:W-:-:S04]  /*2680*/  IMAD.IADD R4, R5, 0x1, -R4 ;  /* 0x0000000105047824 */ /* 0x000fc800078e0a04 */
[----:B------:R-:W-:-:S06]  /*2690*/  VIADD R3, R4, 0x7fe00000 ;  /* 0x7fe0000004037836 */ /* 0x000fcc0000000000 */
[----:B------:R-:W-:-:S10]  /*26a0*/  DMUL R40, R38, R2 ;  /* 0x0000000226287228 */ /* 0x000fd40000000000 */
[----:B------:R-:W-:-:S13]  /*26b0*/  FSETP.GTU.AND P0, PT, |R41|, 1.469367938527859385e-39, PT ;  /* 0x001000002900780b */ /* 0x000fda0003f0c200 */
[----:B------:R-:W-:Y:S05]  /*26c0*/  @P0 BRA `(.L_x_27) ;  /* 0x0000000000a80947 */ /* 0x000fea0003800000 */
[----:B------:R-:W-:Y:S01]  /*26d0*/  DFMA R30, R38, -R30, R36 ;  /* 0x8000001e261e722b */ /* 0x000fe20000000024 */
[----:B------:R-:W-:-:S09]  /*26e0*/  IMAD.MOV.U32 R2, RZ, RZ, RZ ;  /* 0x000000ffff027224 */ /* 0x000fd200078e00ff */
[C---:B------:R-:W-:Y:S02]  /*26f0*/  FSETP.NEU.AND P0, PT, R31.reuse, RZ, PT ;  /* 0x000000ff1f00720b */ /* 0x040fe40003f0d000 */
[----:B------:R-:W-:-:S04]  /*2700*/  LOP3.LUT R32, R31, 0x80000000, R33, 0x48, !PT ;  /* 0x800000001f207812 */ /* 0x000fc800078e4821 */
[----:B------:R-:W-:-:S07]  /*2710*/  LOP3.LUT R3, R32, R3, RZ, 0xfc, !PT ;  /* 0x0000000320037212 */ /* 0x000fce00078efcff */
[----:B------:R-:W-:Y:S05]  /*2720*/  @!P0 BRA `(.L_x_27) ;  /* 0x0000000000908947 */ /* 0x000fea0003800000 */
[----:B------:R-:W-:Y:S01]  /*2730*/  IMAD.MOV R31, RZ, RZ, -R4 ;  /* 0x000000ffff1f7224 */ /* 0x000fe200078e0a04 */
[----:B------:R-:W-:Y:S01]  /*2740*/  MOV R30, RZ ;  /* 0x000000ff001e7202 */ /* 0x000fe20000000f00 */
[----:B------:R-:W-:Y:S01]  /*2750*/  DMUL.RP R2, R38, R2 ;  /* 0x0000000226027228 */ /* 0x000fe20000008000 */
[----:B------:R-:W-:-:S04]  /*2760*/  IADD3 R4, PT, PT, -R4, -0x43300000, RZ ;  /* 0xbcd0000004047810 */ /* 0x000fc80007ffe1ff */
[----:B------:R-:W-:-:S05]  /*2770*/  DFMA R30, R40, -R30, R38 ;  /* 0x8000001e281e722b */ /* 0x000fca0000000026 */
[----:B------:R-:W-:-:S05]  /*2780*/  LOP3.LUT R32, R3, R32, RZ, 0x3c, !PT ;  /* 0x0000002003207212 */ /* 0x000fca00078e3cff */
[----:B------:R-:W-:-:S04]  /*2790*/  FSETP.NEU.AND P0, PT, |R31|, R4, PT ;  /* 0x000000041f00720b */ /* 0x000fc80003f0d200 */
[----:B------:R-:W-:Y:S02]  /*27a0*/  FSEL R2, R2, R40, !P0 ;  /* 0x0000002802027208 */ /* 0x000fe40004000000 */
[----:B------:R-:W-:-:S03]  /*27b0*/  FSEL R3, R32, R41, !P0 ;  /* 0x0000002920037208 */ /* 0x000fc60004000000 */
[----:B------:R-:W-:Y:S02]  /*27c0*/  IMAD.MOV.U32 R40, RZ, RZ, R2 ;  /* 0x000000ffff287224 */ /* 0x000fe400078e0002 */
[----:B------:R-:W-:Y:S01]  /*27d0*/  IMAD.MOV.U32 R41, RZ, RZ, R3 ;  /* 0x000000ffff297224 */ /* 0x000fe200078e0003 */
[----:B------:R-:W-:Y:S06]  /*27e0*/  BRA `(.L_x_27) ;  /* 0x0000000000607947 */ /* 0x000fec0003800000 */
.L_x_26:
[----:B------:R-:W-:-:S14]  /*27f0*/  DSETP.NAN.AND P0, PT, R34, R34, PT ;  /* 0x000000222200722a */ /* 0x000fdc0003f08000 */
[----:B------:R-:W-:Y:S05]  /*2800*/  @P0 BRA `(.L_x_28) ;  /* 0x00000000004c0947 */ /* 0x000fea0003800000 */
[----:B------:R-:W-:-:S14]  /*2810*/  DSETP.NAN.AND P0, PT, R32, R32, PT ;  /* 0x000000202000722a */ /* 0x000fdc0003f08000 */
[----:B------:R-:W-:Y:S05]  /*2820*/  @P0 BRA `(.L_x_29) ;  /* 0x0000000000340947 */ /* 0x000fea0003800000 */
[----:B------:R-:W-:Y:S01]  /*2830*/  ISETP.NE.AND P0, PT, R4, R3, PT ;  /* 0x000000030400720c */ /* 0x000fe20003f05270 */
[----:B------:R-:W-:Y:S02]  /*2840*/  IMAD.MOV.U32 R40, RZ, RZ, 0x0 ;  /* 0x00000000ff287424 */ /* 0x000fe400078e00ff */
[----:B------:R-:W-:-:S10]  /*2850*/  IMAD.MOV.U32 R41, RZ, RZ, -0x80000 ;  /* 0xfff80000ff297424 */ /* 0x000fd400078e00ff */
[----:B------:R-:W-:Y:S05]  /*2860*/  @!P0 BRA `(.L_x_27) ;  /* 0x0000000000408947 */ /* 0x000fea0003800000 */
[----:B------:R-:W-:Y:S02]  /*2870*/  ISETP.NE.AND P0, PT, R4, 0x7ff00000, PT ;  /* 0x7ff000000400780c */ /* 0x000fe40003f05270 */
[----:B------:R-:W-:Y:S02]  /*2880*/  LOP3.LUT R33, R35, 0x80000000, R33, 0x48, !PT ;  /* 0x8000000023217812 */ /* 0x000fe400078e4821 */
[----:B------:R-:W-:-:S13]  /*2890*/  ISETP.EQ.OR P0, PT, R3, RZ, !P0 ;  /* 0x000000ff0300720c */ /* 0x000fda0004702670 */
[----:B------:R-:W-:Y:S01]  /*28a0*/  @P0 LOP3.LUT R2, R33, 0x7ff00000, RZ, 0xfc, !PT ;  /* 0x7ff0000021020812 */ /* 0x000fe200078efcff */
[----:B------:R-:W-:Y:S02]  /*28b0*/  @!P0 IMAD.MOV.U32 R40, RZ, RZ, RZ ;  /* 0x000000ffff288224 */ /* 0x000fe400078e00ff */
[----:B------:R-:W-:Y:S02]  /*28c0*/  @!P0 IMAD.MOV.U32 R41, RZ, RZ, R33 ;  /* 0x000000ffff298224 */ /* 0x000fe400078e0021 */
[----:B------:R-:W-:Y:S02]  /*28d0*/  @P0 IMAD.MOV.U32 R40, RZ, RZ, RZ ;  /* 0x000000ffff280224 */ /* 0x000fe400078e00ff */
[----:B------:R-:W-:Y:S01]  /*28e0*/  @P0 IMAD.MOV.U32 R41, RZ, RZ, R2 ;  /* 0x000000ffff290224 */ /* 0x000fe200078e0002 */
[----:B------:R-:W-:Y:S06]  /*28f0*/  BRA `(.L_x_27) ;  /* 0x00000000001c7947 */ /* 0x000fec0003800000 */
.L_x_29:
[----:B------:R-:W-:Y:S02]  /*2900*/  LOP3.LUT R3, R33, 0x80000, RZ, 0xfc, !PT ;  /* 0x0008000021037812 */ /* 0x000fe400078efcff */
[----:B------:R-:W-:-:S03]  /*2910*/  MOV R40, R32 ;  /* 0x0000002000287202 */ /* 0x000fc60000000f00 */
[----:B------:R-:W-:Y:S01]  /*2920*/  IMAD.MOV.U32 R41, RZ, RZ, R3 ;  /* 0x000000ffff297224 */ /* 0x000fe200078e0003 */
[----:B------:R-:W-:Y:S06]  /*2930*/  BRA `(.L_x_27) ;  /* 0x00000000000c7947 */ /* 0x000fec0003800000 */
.L_x_28:
[----:B------:R-:W-:Y:S01]  /*2940*/  LOP3.LUT R3, R35, 0x80000, RZ, 0xfc, !PT ;  /* 0x0008000023037812 */ /* 0x000fe200078efcff */
[----:B------:R-:W-:-:S04]  /*2950*/  IMAD.MOV.U32 R40, RZ, RZ, R34 ;  /* 0x000000ffff287224 */ /* 0x000fc800078e0022 */
[----:B------:R-:W-:-:S07]  /*2960*/  IMAD.MOV.U32 R41, RZ, RZ, R3 ;  /* 0x000000ffff297224 */ /* 0x000fce00078e0003 */
.L_x_27:
[----:B------:R-:W-:Y:S05]  /*2970*/  BSYNC.RECONVERGENT B2 ;  /* 0x0000000000027941 */ /* 0x000fea0003800200 */
.L_x_25:
[----:B------:R-:W-:Y:S02]  /*2980*/  IMAD.MOV.U32 R4, RZ, RZ, R0 ;  /* 0x000000ffff047224 */ /* 0x000fe400078e0000 */
[----:B------:R-:W-:Y:S02]  /*2990*/  IMAD.MOV.U32 R5, RZ, RZ, 0x0 ;  /* 0x00000000ff057424 */ /* 0x000fe400078e00ff */
[----:B------:R-:W-:Y:S02]  /*29a0*/  IMAD.MOV.U32 R2, RZ, RZ, R40 ;  /* 0x000000ffff027224 */ /* 0x000fe400078e0028 */
[----:B------:R-:W-:Y:S01]  /*29b0*/  IMAD.MOV.U32 R3, RZ, RZ, R41 ;  /* 0x000000ffff037224 */ /* 0x000fe200078e0029 */
[----:B------:R-:W-:Y:S06]  /*29c0*/  RET.REL.NODEC R4 `(_Z44extrapolate_second_order_and_limit_by_vertexdPdS_PlS0_S0_S_S_S_S_S_) ;  /* 0xffffffd4048c7950 */ /* 0x000fec0003c3ffff */
.L_x_30:
[----:B------:R-:W-:-:S00]  /*29d0*/  BRA `(.L_x_30) ;  /* 0xfffffffc00fc7947 */ /* 0x000fc0000383ffff */
[----:B------:R-:W-:-:S00]  /*29e0*/  NOP ;  /* 0x0000000000007918 */ /* 0x000fc00000000000 */
        /* <DEDUP_REMOVED lines=9> */
.L_x_31:


//--------------------- .nv.shared.reserved.0     --------------------------
	.section	.nv.shared.reserved.0,"aw",@nobits
	.weak		__nv_reservedSMEM_offset_0_alias
	.size		__nv_reservedSMEM_offset_0_alias, 0, 64
	.other		__nv_reservedSMEM_offset_0_alias,@"STO_CUDA_RESERVED_SHARED STV_DEFAULT"
__nv_reservedSMEM_offset_0_alias:
	.zero		0
	.zero		64


//--------------------- .nv.constant0._Z44extrapolate_second_order_and_limit_by_vertexdPdS_PlS0_S0_S_S_S_S_S_ --------------------------
	.section	.nv.constant0._Z44extrapolate_second_order_and_limit_by_vertexdPdS_PlS0_S0_S_S_S_S_S_,"a",@progbits
	.sectionflags	@""
	.align	4
.nv.constant0._Z44extrapolate_second_order_and_limit_by_vertexdPdS_PlS0_S0_S_S_S_S_S_:
	.zero		984


//--------------------- SYMBOLS --------------------------

	.type		.nv.reservedSmem.offset0,@object
	.size		.nv.reservedSmem.offset0,0x4
